//
// Generated by NVIDIA NVVM Compiler
//
// Compiler Build ID: CL-36424714
// Cuda compilation tools, release 13.0, V13.0.88
// Based on NVVM 20.0.0
//

.version 9.0
.target sm_100
.address_size 64

	// .globl	ntt_forward_fixed

.visible .entry ntt_forward_fixed(
	.param .u64 .ptr .align 1 ntt_forward_fixed_param_0,
	.param .u64 ntt_forward_fixed_param_1,
	.param .u32 ntt_forward_fixed_param_2,
	.param .u64 ntt_forward_fixed_param_3,
	.param .u32 ntt_forward_fixed_param_4
)
{
	.reg .pred 	%p<54>;
	.reg .b32 	%r<22>;
	.reg .b64 	%rd<150>;
	.reg .b64 	%fd<22>;

	ld.param.u64 	%rd68, [ntt_forward_fixed_param_0];
	ld.param.u64 	%rd69, [ntt_forward_fixed_param_1];
	ld.param.u32 	%r5, [ntt_forward_fixed_param_2];
	ld.param.u64 	%rd70, [ntt_forward_fixed_param_3];
	ld.param.u32 	%r6, [ntt_forward_fixed_param_4];
	mov.u32 	%r7, %ctaid.x;
	mov.u32 	%r8, %ntid.x;
	mov.u32 	%r9, %tid.x;
	mad.lo.s32 	%r1, %r7, %r8, %r9;
	shr.u32 	%r10, %r5, 1;
	setp.ge.u32 	%p1, %r1, %r10;
	@%p1 bra 	$L__BB0_41;
	shl.b32 	%r2, %r6, 1;
	div.u32 	%r11, %r1, %r6;
	mul.lo.s32 	%r12, %r11, %r6;
	sub.s32 	%r3, %r1, %r12;
	mul.lo.s32 	%r4, %r11, %r2;
	or.b64  	%rd71, %rd69, %rd70;
	and.b64  	%rd72, %rd71, -4294967296;
	setp.ne.s64 	%p2, %rd72, 0;
	@%p2 bra 	$L__BB0_3;
	cvt.u32.u64 	%r13, %rd70;
	cvt.u32.u64 	%r14, %rd69;
	rem.u32 	%r15, %r14, %r13;
	cvt.u64.u32 	%rd137, %r15;
	bra.uni 	$L__BB0_4;
$L__BB0_3:
	rem.u64 	%rd137, %rd69, %rd70;
$L__BB0_4:
	setp.gt.u32 	%p3, %r2, %r5;
	mov.b64 	%rd135, 1;
	@%p3 bra 	$L__BB0_18;
	div.u32 	%r16, %r5, %r2;
	cvt.u64.u32 	%rd132, %r16;
	cvt.rn.f64.u64 	%fd1, %rd70;
	mov.b64 	%rd135, 1;
$L__BB0_6:
	mov.u64 	%rd6, %rd132;
	and.b64  	%rd75, %rd6, 1;
	setp.eq.b64 	%p4, %rd75, 1;
	not.pred 	%p5, %p4;
	@%p5 bra 	$L__BB0_12;
	mul.lo.s64 	%rd8, %rd137, %rd135;
	mul.hi.u64 	%rd9, %rd135, %rd137;
	setp.ne.s64 	%p6, %rd9, 0;
	@%p6 bra 	$L__BB0_9;
	setp.lt.u64 	%p13, %rd8, %rd70;
	selp.b64 	%rd83, 0, %rd70, %p13;
	sub.s64 	%rd135, %rd8, %rd83;
	bra.uni 	$L__BB0_12;
$L__BB0_9:
	cvt.rn.f64.u64 	%fd3, %rd135;
	cvt.rn.f64.u64 	%fd4, %rd137;
	mul.f64 	%fd5, %fd3, %fd4;
	div.rn.f64 	%fd6, %fd5, %fd1;
	cvt.rzi.u64.f64 	%rd76, %fd6;
	mul.lo.s64 	%rd78, %rd76, %rd70;
	mul.hi.u64 	%rd79, %rd76, %rd70;
	sub.s64 	%rd135, %rd8, %rd78;
	sub.s64 	%rd80, %rd9, %rd79;
	setp.lt.u64 	%p7, %rd8, %rd78;
	selp.s64 	%rd81, -1, 0, %p7;
	add.s64 	%rd12, %rd80, %rd81;
	setp.eq.s64 	%p8, %rd12, 0;
	setp.lt.u64 	%p9, %rd135, %rd70;
	and.pred  	%p10, %p8, %p9;
	@%p10 bra 	$L__BB0_12;
	setp.eq.s64 	%p11, %rd12, 0;
	selp.b64 	%rd82, 0, %rd70, %p11;
	add.s64 	%rd134, %rd82, %rd135;
$L__BB0_11:
	mov.u64 	%rd135, %rd134;
	setp.ge.u64 	%p12, %rd135, %rd70;
	sub.s64 	%rd134, %rd135, %rd70;
	@%p12 bra 	$L__BB0_11;
$L__BB0_12:
	mul.lo.s64 	%rd17, %rd137, %rd137;
	mul.hi.u64 	%rd18, %rd137, %rd137;
	setp.ne.s64 	%p14, %rd18, 0;
	@%p14 bra 	$L__BB0_14;
	setp.lt.u64 	%p21, %rd17, %rd70;
	selp.b64 	%rd91, 0, %rd70, %p21;
	sub.s64 	%rd137, %rd17, %rd91;
	bra.uni 	$L__BB0_17;
$L__BB0_14:
	cvt.rn.f64.u64 	%fd7, %rd137;
	mul.f64 	%fd8, %fd7, %fd7;
	div.rn.f64 	%fd9, %fd8, %fd1;
	cvt.rzi.u64.f64 	%rd84, %fd9;
	mul.lo.s64 	%rd86, %rd84, %rd70;
	mul.hi.u64 	%rd87, %rd84, %rd70;
	sub.s64 	%rd137, %rd17, %rd86;
	sub.s64 	%rd88, %rd18, %rd87;
	setp.lt.u64 	%p15, %rd17, %rd86;
	selp.s64 	%rd89, -1, 0, %p15;
	add.s64 	%rd21, %rd88, %rd89;
	setp.eq.s64 	%p16, %rd21, 0;
	setp.lt.u64 	%p17, %rd137, %rd70;
	and.pred  	%p18, %p16, %p17;
	@%p18 bra 	$L__BB0_17;
	setp.eq.s64 	%p19, %rd21, 0;
	selp.b64 	%rd90, 0, %rd70, %p19;
	add.s64 	%rd136, %rd90, %rd137;
$L__BB0_16:
	mov.u64 	%rd137, %rd136;
	setp.ge.u64 	%p20, %rd137, %rd70;
	sub.s64 	%rd136, %rd137, %rd70;
	@%p20 bra 	$L__BB0_16;
$L__BB0_17:
	shr.u64 	%rd132, %rd6, 1;
	setp.gt.u64 	%p22, %rd6, 1;
	@%p22 bra 	$L__BB0_6;
$L__BB0_18:
	or.b64  	%rd92, %rd135, %rd70;
	and.b64  	%rd93, %rd92, -4294967296;
	setp.ne.s64 	%p23, %rd93, 0;
	@%p23 bra 	$L__BB0_20;
	cvt.u32.u64 	%r17, %rd70;
	cvt.u32.u64 	%r18, %rd135;
	rem.u32 	%r19, %r18, %r17;
	cvt.u64.u32 	%rd146, %r19;
	bra.uni 	$L__BB0_21;
$L__BB0_20:
	rem.u64 	%rd146, %rd135, %rd70;
$L__BB0_21:
	setp.eq.s32 	%p24, %r3, 0;
	mov.b64 	%rd144, 1;
	@%p24 bra 	$L__BB0_35;
	cvt.u64.u32 	%rd141, %r3;
	cvt.rn.f64.u64 	%fd2, %rd70;
	mov.b64 	%rd144, 1;
$L__BB0_23:
	mov.u64 	%rd33, %rd141;
	and.b64  	%rd96, %rd33, 1;
	setp.eq.b64 	%p25, %rd96, 1;
	not.pred 	%p26, %p25;
	@%p26 bra 	$L__BB0_29;
	mul.lo.s64 	%rd35, %rd146, %rd144;
	mul.hi.u64 	%rd36, %rd144, %rd146;
	setp.ne.s64 	%p27, %rd36, 0;
	@%p27 bra 	$L__BB0_26;
	setp.lt.u64 	%p34, %rd35, %rd70;
	selp.b64 	%rd104, 0, %rd70, %p34;
	sub.s64 	%rd144, %rd35, %rd104;
	bra.uni 	$L__BB0_29;
$L__BB0_26:
	cvt.rn.f64.u64 	%fd10, %rd144;
	cvt.rn.f64.u64 	%fd11, %rd146;
	mul.f64 	%fd12, %fd10, %fd11;
	div.rn.f64 	%fd13, %fd12, %fd2;
	cvt.rzi.u64.f64 	%rd97, %fd13;
	mul.lo.s64 	%rd99, %rd97, %rd70;
	mul.hi.u64 	%rd100, %rd97, %rd70;
	sub.s64 	%rd144, %rd35, %rd99;
	sub.s64 	%rd101, %rd36, %rd100;
	setp.lt.u64 	%p28, %rd35, %rd99;
	selp.s64 	%rd102, -1, 0, %p28;
	add.s64 	%rd39, %rd101, %rd102;
	setp.eq.s64 	%p29, %rd39, 0;
	setp.lt.u64 	%p30, %rd144, %rd70;
	and.pred  	%p31, %p29, %p30;
	@%p31 bra 	$L__BB0_29;
	setp.eq.s64 	%p32, %rd39, 0;
	selp.b64 	%rd103, 0, %rd70, %p32;
	add.s64 	%rd143, %rd103, %rd144;
$L__BB0_28:
	mov.u64 	%rd144, %rd143;
	setp.ge.u64 	%p33, %rd144, %rd70;
	sub.s64 	%rd143, %rd144, %rd70;
	@%p33 bra 	$L__BB0_28;
$L__BB0_29:
	mul.lo.s64 	%rd44, %rd146, %rd146;
	mul.hi.u64 	%rd45, %rd146, %rd146;
	setp.ne.s64 	%p35, %rd45, 0;
	@%p35 bra 	$L__BB0_31;
	setp.lt.u64 	%p42, %rd44, %rd70;
	selp.b64 	%rd112, 0, %rd70, %p42;
	sub.s64 	%rd146, %rd44, %rd112;
	bra.uni 	$L__BB0_34;
$L__BB0_31:
	cvt.rn.f64.u64 	%fd14, %rd146;
	mul.f64 	%fd15, %fd14, %fd14;
	div.rn.f64 	%fd16, %fd15, %fd2;
	cvt.rzi.u64.f64 	%rd105, %fd16;
	mul.lo.s64 	%rd107, %rd105, %rd70;
	mul.hi.u64 	%rd108, %rd105, %rd70;
	sub.s64 	%rd146, %rd44, %rd107;
	sub.s64 	%rd109, %rd45, %rd108;
	setp.lt.u64 	%p36, %rd44, %rd107;
	selp.s64 	%rd110, -1, 0, %p36;
	add.s64 	%rd48, %rd109, %rd110;
	setp.eq.s64 	%p37, %rd48, 0;
	setp.lt.u64 	%p38, %rd146, %rd70;
	and.pred  	%p39, %p37, %p38;
	@%p39 bra 	$L__BB0_34;
	setp.eq.s64 	%p40, %rd48, 0;
	selp.b64 	%rd111, 0, %rd70, %p40;
	add.s64 	%rd145, %rd111, %rd146;
$L__BB0_33:
	mov.u64 	%rd146, %rd145;
	setp.ge.u64 	%p41, %rd146, %rd70;
	sub.s64 	%rd145, %rd146, %rd70;
	@%p41 bra 	$L__BB0_33;
$L__BB0_34:
	shr.u64 	%rd141, %rd33, 1;
	setp.gt.u64 	%p43, %rd33, 1;
	@%p43 bra 	$L__BB0_23;
$L__BB0_35:
	cvta.to.global.u64 	%rd113, %rd68;
	add.s32 	%r20, %r4, %r3;
	mul.wide.u32 	%rd114, %r20, 8;
	add.s64 	%rd55, %rd113, %rd114;
	ld.global.u64 	%rd56, [%rd55];
	add.s32 	%r21, %r20, %r6;
	mul.wide.u32 	%rd115, %r21, 8;
	add.s64 	%rd57, %rd113, %rd115;
	ld.global.u64 	%rd58, [%rd57];
	mul.lo.s64 	%rd59, %rd58, %rd144;
	mul.hi.u64 	%rd60, %rd144, %rd58;
	setp.ne.s64 	%p44, %rd60, 0;
	@%p44 bra 	$L__BB0_37;
	setp.lt.u64 	%p51, %rd59, %rd70;
	selp.b64 	%rd123, 0, %rd70, %p51;
	sub.s64 	%rd149, %rd59, %rd123;
	bra.uni 	$L__BB0_40;
$L__BB0_37:
	cvt.rn.f64.u64 	%fd17, %rd144;
	cvt.rn.f64.u64 	%fd18, %rd58;
	cvt.rn.f64.u64 	%fd19, %rd70;
	mul.f64 	%fd20, %fd17, %fd18;
	div.rn.f64 	%fd21, %fd20, %fd19;
	cvt.rzi.u64.f64 	%rd116, %fd21;
	mul.lo.s64 	%rd118, %rd116, %rd70;
	mul.hi.u64 	%rd119, %rd116, %rd70;
	sub.s64 	%rd149, %rd59, %rd118;
	sub.s64 	%rd120, %rd60, %rd119;
	setp.lt.u64 	%p45, %rd59, %rd118;
	selp.s64 	%rd121, -1, 0, %p45;
	add.s64 	%rd63, %rd120, %rd121;
	setp.eq.s64 	%p46, %rd63, 0;
	setp.lt.u64 	%p47, %rd149, %rd70;
	and.pred  	%p48, %p46, %p47;
	@%p48 bra 	$L__BB0_40;
	setp.eq.s64 	%p49, %rd63, 0;
	selp.b64 	%rd122, 0, %rd70, %p49;
	add.s64 	%rd148, %rd122, %rd149;
$L__BB0_39:
	mov.u64 	%rd149, %rd148;
	setp.ge.u64 	%p50, %rd149, %rd70;
	sub.s64 	%rd148, %rd149, %rd70;
	@%p50 bra 	$L__BB0_39;
$L__BB0_40:
	add.s64 	%rd124, %rd149, %rd56;
	setp.lt.u64 	%p52, %rd124, %rd70;
	selp.b64 	%rd125, 0, %rd70, %p52;
	sub.s64 	%rd126, %rd124, %rd125;
	st.global.u64 	[%rd55], %rd126;
	setp.lt.u64 	%p53, %rd56, %rd149;
	selp.b64 	%rd127, %rd70, 0, %p53;
	sub.s64 	%rd128, %rd56, %rd149;
	add.s64 	%rd129, %rd128, %rd127;
	st.global.u64 	[%rd57], %rd129;
$L__BB0_41:
	ret;

}
	// .globl	ntt_inverse_fixed
.visible .entry ntt_inverse_fixed(
	.param .u64 .ptr .align 1 ntt_inverse_fixed_param_0,
	.param .u64 ntt_inverse_fixed_param_1,
	.param .u32 ntt_inverse_fixed_param_2,
	.param .u64 ntt_inverse_fixed_param_3,
	.param .u32 ntt_inverse_fixed_param_4
)
{
	.reg .pred 	%p<54>;
	.reg .b32 	%r<22>;
	.reg .b64 	%rd<150>;
	.reg .b64 	%fd<22>;

	ld.param.u64 	%rd68, [ntt_inverse_fixed_param_0];
	ld.param.u64 	%rd69, [ntt_inverse_fixed_param_1];
	ld.param.u32 	%r5, [ntt_inverse_fixed_param_2];
	ld.param.u64 	%rd70, [ntt_inverse_fixed_param_3];
	ld.param.u32 	%r6, [ntt_inverse_fixed_param_4];
	mov.u32 	%r7, %ctaid.x;
	mov.u32 	%r8, %ntid.x;
	mov.u32 	%r9, %tid.x;
	mad.lo.s32 	%r1, %r7, %r8, %r9;
	shr.u32 	%r10, %r5, 1;
	setp.ge.u32 	%p1, %r1, %r10;
	@%p1 bra 	$L__BB1_41;
	shl.b32 	%r2, %r6, 1;
	div.u32 	%r11, %r1, %r6;
	mul.lo.s32 	%r12, %r11, %r6;
	sub.s32 	%r3, %r1, %r12;
	mul.lo.s32 	%r4, %r11, %r2;
	or.b64  	%rd71, %rd69, %rd70;
	and.b64  	%rd72, %rd71, -4294967296;
	setp.ne.s64 	%p2, %rd72, 0;
	@%p2 bra 	$L__BB1_3;
	cvt.u32.u64 	%r13, %rd70;
	cvt.u32.u64 	%r14, %rd69;
	rem.u32 	%r15, %r14, %r13;
	cvt.u64.u32 	%rd137, %r15;
	bra.uni 	$L__BB1_4;
$L__BB1_3:
	rem.u64 	%rd137, %rd69, %rd70;
$L__BB1_4:
	setp.gt.u32 	%p3, %r2, %r5;
	mov.b64 	%rd135, 1;
	@%p3 bra 	$L__BB1_18;
	div.u32 	%r16, %r5, %r2;
	cvt.u64.u32 	%rd132, %r16;
	cvt.rn.f64.u64 	%fd1, %rd70;
	mov.b64 	%rd135, 1;
$L__BB1_6:
	mov.u64 	%rd6, %rd132;
	and.b64  	%rd75, %rd6, 1;
	setp.eq.b64 	%p4, %rd75, 1;
	not.pred 	%p5, %p4;
	@%p5 bra 	$L__BB1_12;
	mul.lo.s64 	%rd8, %rd137, %rd135;
	mul.hi.u64 	%rd9, %rd135, %rd137;
	setp.ne.s64 	%p6, %rd9, 0;
	@%p6 bra 	$L__BB1_9;
	setp.lt.u64 	%p13, %rd8, %rd70;
	selp.b64 	%rd83, 0, %rd70, %p13;
	sub.s64 	%rd135, %rd8, %rd83;
	bra.uni 	$L__BB1_12;
$L__BB1_9:
	cvt.rn.f64.u64 	%fd3, %rd135;
	cvt.rn.f64.u64 	%fd4, %rd137;
	mul.f64 	%fd5, %fd3, %fd4;
	div.rn.f64 	%fd6, %fd5, %fd1;
	cvt.rzi.u64.f64 	%rd76, %fd6;
	mul.lo.s64 	%rd78, %rd76, %rd70;
	mul.hi.u64 	%rd79, %rd76, %rd70;
	sub.s64 	%rd135, %rd8, %rd78;
	sub.s64 	%rd80, %rd9, %rd79;
	setp.lt.u64 	%p7, %rd8, %rd78;
	selp.s64 	%rd81, -1, 0, %p7;
	add.s64 	%rd12, %rd80, %rd81;
	setp.eq.s64 	%p8, %rd12, 0;
	setp.lt.u64 	%p9, %rd135, %rd70;
	and.pred  	%p10, %p8, %p9;
	@%p10 bra 	$L__BB1_12;
	setp.eq.s64 	%p11, %rd12, 0;
	selp.b64 	%rd82, 0, %rd70, %p11;
	add.s64 	%rd134, %rd82, %rd135;
$L__BB1_11:
	mov.u64 	%rd135, %rd134;
	setp.ge.u64 	%p12, %rd135, %rd70;
	sub.s64 	%rd134, %rd135, %rd70;
	@%p12 bra 	$L__BB1_11;
$L__BB1_12:
	mul.lo.s64 	%rd17, %rd137, %rd137;
	mul.hi.u64 	%rd18, %rd137, %rd137;
	setp.ne.s64 	%p14, %rd18, 0;
	@%p14 bra 	$L__BB1_14;
	setp.lt.u64 	%p21, %rd17, %rd70;
	selp.b64 	%rd91, 0, %rd70, %p21;
	sub.s64 	%rd137, %rd17, %rd91;
	bra.uni 	$L__BB1_17;
$L__BB1_14:
	cvt.rn.f64.u64 	%fd7, %rd137;
	mul.f64 	%fd8, %fd7, %fd7;
	div.rn.f64 	%fd9, %fd8, %fd1;
	cvt.rzi.u64.f64 	%rd84, %fd9;
	mul.lo.s64 	%rd86, %rd84, %rd70;
	mul.hi.u64 	%rd87, %rd84, %rd70;
	sub.s64 	%rd137, %rd17, %rd86;
	sub.s64 	%rd88, %rd18, %rd87;
	setp.lt.u64 	%p15, %rd17, %rd86;
	selp.s64 	%rd89, -1, 0, %p15;
	add.s64 	%rd21, %rd88, %rd89;
	setp.eq.s64 	%p16, %rd21, 0;
	setp.lt.u64 	%p17, %rd137, %rd70;
	and.pred  	%p18, %p16, %p17;
	@%p18 bra 	$L__BB1_17;
	setp.eq.s64 	%p19, %rd21, 0;
	selp.b64 	%rd90, 0, %rd70, %p19;
	add.s64 	%rd136, %rd90, %rd137;
$L__BB1_16:
	mov.u64 	%rd137, %rd136;
	setp.ge.u64 	%p20, %rd137, %rd70;
	sub.s64 	%rd136, %rd137, %rd70;
	@%p20 bra 	$L__BB1_16;
$L__BB1_17:
	shr.u64 	%rd132, %rd6, 1;
	setp.gt.u64 	%p22, %rd6, 1;
	@%p22 bra 	$L__BB1_6;
$L__BB1_18:
	or.b64  	%rd92, %rd135, %rd70;
	and.b64  	%rd93, %rd92, -4294967296;
	setp.ne.s64 	%p23, %rd93, 0;
	@%p23 bra 	$L__BB1_20;
	cvt.u32.u64 	%r17, %rd70;
	cvt.u32.u64 	%r18, %rd135;
	rem.u32 	%r19, %r18, %r17;
	cvt.u64.u32 	%rd146, %r19;
	bra.uni 	$L__BB1_21;
$L__BB1_20:
	rem.u64 	%rd146, %rd135, %rd70;
$L__BB1_21:
	setp.eq.s32 	%p24, %r3, 0;
	mov.b64 	%rd144, 1;
	@%p24 bra 	$L__BB1_35;
	cvt.u64.u32 	%rd141, %r3;
	cvt.rn.f64.u64 	%fd2, %rd70;
	mov.b64 	%rd144, 1;
$L__BB1_23:
	mov.u64 	%rd33, %rd141;
	and.b64  	%rd96, %rd33, 1;
	setp.eq.b64 	%p25, %rd96, 1;
	not.pred 	%p26, %p25;
	@%p26 bra 	$L__BB1_29;
	mul.lo.s64 	%rd35, %rd146, %rd144;
	mul.hi.u64 	%rd36, %rd144, %rd146;
	setp.ne.s64 	%p27, %rd36, 0;
	@%p27 bra 	$L__BB1_26;
	setp.lt.u64 	%p34, %rd35, %rd70;
	selp.b64 	%rd104, 0, %rd70, %p34;
	sub.s64 	%rd144, %rd35, %rd104;
	bra.uni 	$L__BB1_29;
$L__BB1_26:
	cvt.rn.f64.u64 	%fd10, %rd144;
	cvt.rn.f64.u64 	%fd11, %rd146;
	mul.f64 	%fd12, %fd10, %fd11;
	div.rn.f64 	%fd13, %fd12, %fd2;
	cvt.rzi.u64.f64 	%rd97, %fd13;
	mul.lo.s64 	%rd99, %rd97, %rd70;
	mul.hi.u64 	%rd100, %rd97, %rd70;
	sub.s64 	%rd144, %rd35, %rd99;
	sub.s64 	%rd101, %rd36, %rd100;
	setp.lt.u64 	%p28, %rd35, %rd99;
	selp.s64 	%rd102, -1, 0, %p28;
	add.s64 	%rd39, %rd101, %rd102;
	setp.eq.s64 	%p29, %rd39, 0;
	setp.lt.u64 	%p30, %rd144, %rd70;
	and.pred  	%p31, %p29, %p30;
	@%p31 bra 	$L__BB1_29;
	setp.eq.s64 	%p32, %rd39, 0;
	selp.b64 	%rd103, 0, %rd70, %p32;
	add.s64 	%rd143, %rd103, %rd144;
$L__BB1_28:
	mov.u64 	%rd144, %rd143;
	setp.ge.u64 	%p33, %rd144, %rd70;
	sub.s64 	%rd143, %rd144, %rd70;
	@%p33 bra 	$L__BB1_28;
$L__BB1_29:
	mul.lo.s64 	%rd44, %rd146, %rd146;
	mul.hi.u64 	%rd45, %rd146, %rd146;
	setp.ne.s64 	%p35, %rd45, 0;
	@%p35 bra 	$L__BB1_31;
	setp.lt.u64 	%p42, %rd44, %rd70;
	selp.b64 	%rd112, 0, %rd70, %p42;
	sub.s64 	%rd146, %rd44, %rd112;
	bra.uni 	$L__BB1_34;
$L__BB1_31:
	cvt.rn.f64.u64 	%fd14, %rd146;
	mul.f64 	%fd15, %fd14, %fd14;
	div.rn.f64 	%fd16, %fd15, %fd2;
	cvt.rzi.u64.f64 	%rd105, %fd16;
	mul.lo.s64 	%rd107, %rd105, %rd70;
	mul.hi.u64 	%rd108, %rd105, %rd70;
	sub.s64 	%rd146, %rd44, %rd107;
	sub.s64 	%rd109, %rd45, %rd108;
	setp.lt.u64 	%p36, %rd44, %rd107;
	selp.s64 	%rd110, -1, 0, %p36;
	add.s64 	%rd48, %rd109, %rd110;
	setp.eq.s64 	%p37, %rd48, 0;
	setp.lt.u64 	%p38, %rd146, %rd70;
	and.pred  	%p39, %p37, %p38;
	@%p39 bra 	$L__BB1_34;
	setp.eq.s64 	%p40, %rd48, 0;
	selp.b64 	%rd111, 0, %rd70, %p40;
	add.s64 	%rd145, %rd111, %rd146;
$L__BB1_33:
	mov.u64 	%rd146, %rd145;
	setp.ge.u64 	%p41, %rd146, %rd70;
	sub.s64 	%rd145, %rd146, %rd70;
	@%p41 bra 	$L__BB1_33;
$L__BB1_34:
	shr.u64 	%rd141, %rd33, 1;
	setp.gt.u64 	%p43, %rd33, 1;
	@%p43 bra 	$L__BB1_23;
$L__BB1_35:
	cvta.to.global.u64 	%rd113, %rd68;
	add.s32 	%r20, %r4, %r3;
	mul.wide.u32 	%rd114, %r20, 8;
	add.s64 	%rd55, %rd113, %rd114;
	ld.global.u64 	%rd56, [%rd55];
	add.s32 	%r21, %r20, %r6;
	mul.wide.u32 	%rd115, %r21, 8;
	add.s64 	%rd57, %rd113, %rd115;
	ld.global.u64 	%rd58, [%rd57];
	mul.lo.s64 	%rd59, %rd58, %rd144;
	mul.hi.u64 	%rd60, %rd144, %rd58;
	setp.ne.s64 	%p44, %rd60, 0;
	@%p44 bra 	$L__BB1_37;
	setp.lt.u64 	%p51, %rd59, %rd70;
	selp.b64 	%rd123, 0, %rd70, %p51;
	sub.s64 	%rd149, %rd59, %rd123;
	bra.uni 	$L__BB1_40;
$L__BB1_37:
	cvt.rn.f64.u64 	%fd17, %rd144;
	cvt.rn.f64.u64 	%fd18, %rd58;
	cvt.rn.f64.u64 	%fd19, %rd70;
	mul.f64 	%fd20, %fd17, %fd18;
	div.rn.f64 	%fd21, %fd20, %fd19;
	cvt.rzi.u64.f64 	%rd116, %fd21;
	mul.lo.s64 	%rd118, %rd116, %rd70;
	mul.hi.u64 	%rd119, %rd116, %rd70;
	sub.s64 	%rd149, %rd59, %rd118;
	sub.s64 	%rd120, %rd60, %rd119;
	setp.lt.u64 	%p45, %rd59, %rd118;
	selp.s64 	%rd121, -1, 0, %p45;
	add.s64 	%rd63, %rd120, %rd121;
	setp.eq.s64 	%p46, %rd63, 0;
	setp.lt.u64 	%p47, %rd149, %rd70;
	and.pred  	%p48, %p46, %p47;
	@%p48 bra 	$L__BB1_40;
	setp.eq.s64 	%p49, %rd63, 0;
	selp.b64 	%rd122, 0, %rd70, %p49;
	add.s64 	%rd148, %rd122, %rd149;
$L__BB1_39:
	mov.u64 	%rd149, %rd148;
	setp.ge.u64 	%p50, %rd149, %rd70;
	sub.s64 	%rd148, %rd149, %rd70;
	@%p50 bra 	$L__BB1_39;
$L__BB1_40:
	add.s64 	%rd124, %rd149, %rd56;
	setp.lt.u64 	%p52, %rd124, %rd70;
	selp.b64 	%rd125, 0, %rd70, %p52;
	sub.s64 	%rd126, %rd124, %rd125;
	st.global.u64 	[%rd55], %rd126;
	setp.lt.u64 	%p53, %rd56, %rd149;
	selp.b64 	%rd127, %rd70, 0, %p53;
	sub.s64 	%rd128, %rd56, %rd149;
	add.s64 	%rd129, %rd128, %rd127;
	st.global.u64 	[%rd57], %rd129;
$L__BB1_41:
	ret;

}
	// .globl	bit_reverse_permutation
.visible .entry bit_reverse_permutation(
	.param .u64 .ptr .align 1 bit_reverse_permutation_param_0,
	.param .u32 bit_reverse_permutation_param_1,
	.param .u32 bit_reverse_permutation_param_2
)
{
	.reg .pred 	%p<8>;
	.reg .b32 	%r<56>;
	.reg .b64 	%rd<9>;

	ld.param.u64 	%rd1, [bit_reverse_permutation_param_0];
	ld.param.u32 	%r22, [bit_reverse_permutation_param_1];
	ld.param.u32 	%r21, [bit_reverse_permutation_param_2];
	mov.u32 	%r23, %ctaid.x;
	mov.u32 	%r24, %ntid.x;
	mov.u32 	%r25, %tid.x;
	mad.lo.s32 	%r1, %r23, %r24, %r25;
	shr.u32 	%r26, %r22, 1;
	setp.ge.u32 	%p1, %r1, %r26;
	@%p1 bra 	$L__BB2_10;
	setp.eq.s32 	%p2, %r21, 0;
	mov.b32 	%r55, 0;
	@%p2 bra 	$L__BB2_8;
	and.b32  	%r2, %r21, 3;
	setp.lt.u32 	%p3, %r21, 4;
	mov.b32 	%r55, 0;
	mov.u32 	%r50, %r1;
	@%p3 bra 	$L__BB2_5;
	and.b32  	%r31, %r21, -4;
	neg.s32 	%r46, %r31;
	mov.b32 	%r55, 0;
	mov.u32 	%r50, %r1;
$L__BB2_4:
	shl.b32 	%r32, %r50, 2;
	and.b32  	%r33, %r32, 4;
	shr.u32 	%r34, %r50, 2;
	shl.b32 	%r35, %r55, 3;
	or.b32  	%r36, %r35, %r33;
	and.b32  	%r37, %r50, 2;
	or.b32  	%r38, %r37, %r36;
	and.b32  	%r39, %r34, 1;
	or.b32  	%r40, %r39, %r38;
	shr.u32 	%r41, %r50, 3;
	shl.b32 	%r42, %r40, 1;
	and.b32  	%r43, %r41, 1;
	or.b32  	%r55, %r43, %r42;
	shr.u32 	%r50, %r50, 4;
	add.s32 	%r46, %r46, 4;
	setp.ne.s32 	%p4, %r46, 0;
	@%p4 bra 	$L__BB2_4;
$L__BB2_5:
	setp.eq.s32 	%p5, %r2, 0;
	@%p5 bra 	$L__BB2_8;
	neg.s32 	%r52, %r2;
$L__BB2_7:
	.pragma "nounroll";
	shl.b32 	%r44, %r55, 1;
	and.b32  	%r45, %r50, 1;
	or.b32  	%r55, %r45, %r44;
	shr.u32 	%r50, %r50, 1;
	add.s32 	%r52, %r52, 1;
	setp.ne.s32 	%p6, %r52, 0;
	@%p6 bra 	$L__BB2_7;
$L__BB2_8:
	setp.ge.u32 	%p7, %r1, %r55;
	@%p7 bra 	$L__BB2_10;
	cvta.to.global.u64 	%rd2, %rd1;
	mul.wide.u32 	%rd3, %r1, 8;
	add.s64 	%rd4, %rd2, %rd3;
	ld.global.u64 	%rd5, [%rd4];
	mul.wide.u32 	%rd6, %r55, 8;
	add.s64 	%rd7, %rd2, %rd6;
	ld.global.u64 	%rd8, [%rd7];
	st.global.u64 	[%rd4], %rd8;
	st.global.u64 	[%rd7], %rd5;
$L__BB2_10:
	ret;

}
	// .globl	ntt_scalar_multiply
.visible .entry ntt_scalar_multiply(
	.param .u64 .ptr .align 1 ntt_scalar_multiply_param_0,
	.param .u64 ntt_scalar_multiply_param_1,
	.param .u32 ntt_scalar_multiply_param_2,
	.param .u64 ntt_scalar_multiply_param_3
)
{
	.reg .pred 	%p<10>;
	.reg .b32 	%r<6>;
	.reg .b64 	%rd<27>;
	.reg .b64 	%fd<6>;

	ld.param.u64 	%rd12, [ntt_scalar_multiply_param_0];
	ld.param.u64 	%rd13, [ntt_scalar_multiply_param_1];
	ld.param.u32 	%r2, [ntt_scalar_multiply_param_2];
	ld.param.u64 	%rd14, [ntt_scalar_multiply_param_3];
	mov.u32 	%r3, %ctaid.x;
	mov.u32 	%r4, %ntid.x;
	mov.u32 	%r5, %tid.x;
	mad.lo.s32 	%r1, %r3, %r4, %r5;
	setp.ge.u32 	%p1, %r1, %r2;
	@%p1 bra 	$L__BB3_7;
	cvta.to.global.u64 	%rd15, %rd12;
	mul.wide.u32 	%rd16, %r1, 8;
	add.s64 	%rd1, %rd15, %rd16;
	ld.global.u64 	%rd2, [%rd1];
	mul.lo.s64 	%rd3, %rd2, %rd13;
	mul.hi.u64 	%rd4, %rd2, %rd13;
	setp.ne.s64 	%p2, %rd4, 0;
	@%p2 bra 	$L__BB3_3;
	setp.lt.u64 	%p9, %rd3, %rd14;
	selp.b64 	%rd24, 0, %rd14, %p9;
	sub.s64 	%rd26, %rd3, %rd24;
	bra.uni 	$L__BB3_6;
$L__BB3_3:
	cvt.rn.f64.u64 	%fd1, %rd2;
	cvt.rn.f64.u64 	%fd2, %rd13;
	cvt.rn.f64.u64 	%fd3, %rd14;
	mul.f64 	%fd4, %fd2, %fd1;
	div.rn.f64 	%fd5, %fd4, %fd3;
	cvt.rzi.u64.f64 	%rd17, %fd5;
	mul.lo.s64 	%rd19, %rd17, %rd14;
	mul.hi.u64 	%rd20, %rd17, %rd14;
	sub.s64 	%rd26, %rd3, %rd19;
	sub.s64 	%rd21, %rd4, %rd20;
	setp.lt.u64 	%p3, %rd3, %rd19;
	selp.s64 	%rd22, -1, 0, %p3;
	add.s64 	%rd7, %rd21, %rd22;
	setp.eq.s64 	%p4, %rd7, 0;
	setp.lt.u64 	%p5, %rd26, %rd14;
	and.pred  	%p6, %p4, %p5;
	@%p6 bra 	$L__BB3_6;
	setp.eq.s64 	%p7, %rd7, 0;
	selp.b64 	%rd23, 0, %rd14, %p7;
	add.s64 	%rd25, %rd23, %rd26;
$L__BB3_5:
	mov.u64 	%rd26, %rd25;
	setp.ge.u64 	%p8, %rd26, %rd14;
	sub.s64 	%rd25, %rd26, %rd14;
	@%p8 bra 	$L__BB3_5;
$L__BB3_6:
	st.global.u64 	[%rd1], %rd26;
$L__BB3_7:
	ret;

}
	// .globl	ntt_pointwise_multiply
.visible .entry ntt_pointwise_multiply(
	.param .u64 .ptr .align 1 ntt_pointwise_multiply_param_0,
	.param .u64 .ptr .align 1 ntt_pointwise_multiply_param_1,
	.param .u64 .ptr .align 1 ntt_pointwise_multiply_param_2,
	.param .u32 ntt_pointwise_multiply_param_3,
	.param .u64 ntt_pointwise_multiply_param_4
)
{
	.reg .pred 	%p<10>;
	.reg .b32 	%r<6>;
	.reg .b64 	%rd<34>;
	.reg .b64 	%fd<6>;

	ld.param.u64 	%rd12, [ntt_pointwise_multiply_param_0];
	ld.param.u64 	%rd13, [ntt_pointwise_multiply_param_1];
	ld.param.u64 	%rd14, [ntt_pointwise_multiply_param_2];
	ld.param.u32 	%r2, [ntt_pointwise_multiply_param_3];
	ld.param.u64 	%rd15, [ntt_pointwise_multiply_param_4];
	mov.u32 	%r3, %ctaid.x;
	mov.u32 	%r4, %ntid.x;
	mov.u32 	%r5, %tid.x;
	mad.lo.s32 	%r1, %r3, %r4, %r5;
	setp.ge.u32 	%p1, %r1, %r2;
	@%p1 bra 	$L__BB4_7;
	cvta.to.global.u64 	%rd16, %rd12;
	cvta.to.global.u64 	%rd17, %rd13;
	mul.wide.u32 	%rd18, %r1, 8;
	add.s64 	%rd19, %rd16, %rd18;
	ld.global.u64 	%rd1, [%rd19];
	add.s64 	%rd20, %rd17, %rd18;
	ld.global.u64 	%rd2, [%rd20];
	mul.lo.s64 	%rd3, %rd2, %rd1;
	mul.hi.u64 	%rd4, %rd1, %rd2;
	setp.ne.s64 	%p2, %rd4, 0;
	@%p2 bra 	$L__BB4_3;
	setp.lt.u64 	%p9, %rd3, %rd15;
	selp.b64 	%rd28, 0, %rd15, %p9;
	sub.s64 	%rd33, %rd3, %rd28;
	bra.uni 	$L__BB4_6;
$L__BB4_3:
	cvt.rn.f64.u64 	%fd1, %rd1;
	cvt.rn.f64.u64 	%fd2, %rd2;
	cvt.rn.f64.u64 	%fd3, %rd15;
	mul.f64 	%fd4, %fd1, %fd2;
	div.rn.f64 	%fd5, %fd4, %fd3;
	cvt.rzi.u64.f64 	%rd21, %fd5;
	mul.lo.s64 	%rd23, %rd21, %rd15;
	mul.hi.u64 	%rd24, %rd21, %rd15;
	sub.s64 	%rd33, %rd3, %rd23;
	sub.s64 	%rd25, %rd4, %rd24;
	setp.lt.u64 	%p3, %rd3, %rd23;
	selp.s64 	%rd26, -1, 0, %p3;
	add.s64 	%rd7, %rd25, %rd26;
	setp.eq.s64 	%p4, %rd7, 0;
	setp.lt.u64 	%p5, %rd33, %rd15;
	and.pred  	%p6, %p4, %p5;
	@%p6 bra 	$L__BB4_6;
	setp.eq.s64 	%p7, %rd7, 0;
	selp.b64 	%rd27, 0, %rd15, %p7;
	add.s64 	%rd32, %rd27, %rd33;
$L__BB4_5:
	mov.u64 	%rd33, %rd32;
	setp.ge.u64 	%p8, %rd33, %rd15;
	sub.s64 	%rd32, %rd33, %rd15;
	@%p8 bra 	$L__BB4_5;
$L__BB4_6:
	cvta.to.global.u64 	%rd29, %rd14;
	add.s64 	%rd31, %rd29, %rd18;
	st.global.u64 	[%rd31], %rd33;
$L__BB4_7:
	ret;

}


// ===== COMPILED SASS (sm_100) =====

	.target	sm_100

	.elftype	@"ET_EXEC"


//--------------------- .note.nv.tkinfo           --------------------------
	.section	.note.nv.tkinfo,"",@"SHT_NOTE"
	.sectionflags	@"SHF_NOTE_NV_TKINFO"
	.tkinfo
        /*0018*/ 	.word	0x00000002
        /*0030*/ 	.string	""
        /*0030*/ 	.string	"ptxas"
        /*0030*/ 	.string	"Cuda compilation tools, release 13.0, V13.0.88"
        /*0030*/ 	.string	"Build cuda_13.0.r13.0/compiler.36424714_0"
        /*0030*/ 	.string	"-arch sm_100 -m 64 "



//--------------------- .note.nv.cuinfo           --------------------------
	.section	.note.nv.cuinfo,"",@"SHT_NOTE"
	.sectionflags	@"SHF_NOTE_NV_CUINFO"
        /*0018*/ 	.short	0x0002
        /*001a*/ 	.short	0x0064
        /*001c*/ 	.short	0x0082
	.zero		2


//--------------------- .nv.info                  --------------------------
	.section	.nv.info,"",@"SHT_CUDA_INFO"
	.align	4


	//----- nvinfo : EIATTR_REGCOUNT
	.align		4
        /*0000*/ 	.byte	0x04, 0x2f
        /*0002*/ 	.short	(.L_1 - .L_0)
	.align		4
.L_0:
        /*0004*/ 	.word	index@(ntt_forward_fixed)
        /*0008*/ 	.word	0x00000028


	//----- nvinfo : EIATTR_FRAME_SIZE
	.align		4
.L_1:
        /*000c*/ 	.byte	0x04, 0x11
        /*000e*/ 	.short	(.L_3 - .L_2)
	.align		4
.L_2:
        /*0010*/ 	.word	index@($__internal_5_$__cuda_sm20_rem_u64)
        /*0014*/ 	.word	0x00000000


	//----- nvinfo : EIATTR_FRAME_SIZE
	.align		4
.L_3:
        /*0018*/ 	.byte	0x04, 0x11
        /*001a*/ 	.short	(.L_5 - .L_4)
	.align		4
.L_4:
        /*001c*/ 	.word	index@($__internal_4_$__cuda_sm20_div_rn_f64_full)
        /*0020*/ 	.word	0x00000000


	//----- nvinfo : EIATTR_FRAME_SIZE
	.align		4
.L_5:
        /*0024*/ 	.byte	0x04, 0x11
        /*0026*/ 	.short	(.L_7 - .L_6)
	.align		4
.L_6:
        /*0028*/ 	.word	index@(ntt_forward_fixed)
        /*002c*/ 	.word	0x00000000


	//----- nvinfo : EIATTR_REGCOUNT
	.align		4
.L_7:
        /*0030*/ 	.byte	0x04, 0x2f
        /*0032*/ 	.short	(.L_9 - .L_8)
	.align		4
.L_8:
        /*0034*/ 	.word	index@(ntt_inverse_fixed)
        /*0038*/ 	.word	0x00000028


	//----- nvinfo : EIATTR_FRAME_SIZE
	.align		4
.L_9:
        /*003c*/ 	.byte	0x04, 0x11
        /*003e*/ 	.short	(.L_11 - .L_10)
	.align		4
.L_10:
        /*0040*/ 	.word	index@($__internal_3_$__cuda_sm20_rem_u64)
        /*0044*/ 	.word	0x00000000


	//----- nvinfo : EIATTR_FRAME_SIZE
	.align		4
.L_11:
        /*0048*/ 	.byte	0x04, 0x11
        /*004a*/ 	.short	(.L_13 - .L_12)
	.align		4
.L_12:
        /*004c*/ 	.word	index@($__internal_2_$__cuda_sm20_div_rn_f64_full)
        /*0050*/ 	.word	0x00000000


	//----- nvinfo : EIATTR_FRAME_SIZE
	.align		4
.L_13:
        /*0054*/ 	.byte	0x04, 0x11
        /*0056*/ 	.short	(.L_15 - .L_14)
	.align		4
.L_14:
        /*0058*/ 	.word	index@(ntt_inverse_fixed)
        /*005c*/ 	.word	0x00000000


	//----- nvinfo : EIATTR_REGCOUNT
	.align		4
.L_15:
        /*0060*/ 	.byte	0x04, 0x2f
        /*0062*/ 	.short	(.L_17 - .L_16)
	.align		4
.L_16:
        /*0064*/ 	.word	index@(bit_reverse_permutation)
        /*0068*/ 	.word	0x0000000c


	//----- nvinfo : EIATTR_FRAME_SIZE
	.align		4
.L_17:
        /*006c*/ 	.byte	0x04, 0x11
        /*006e*/ 	.short	(.L_19 - .L_18)
	.align		4
.L_18:
        /*0070*/ 	.word	index@(bit_reverse_permutation)
        /*0074*/ 	.word	0x00000000


	//----- nvinfo : EIATTR_REGCOUNT
	.align		4
.L_19:
        /*0078*/ 	.byte	0x04, 0x2f
        /*007a*/ 	.short	(.L_21 - .L_20)
	.align		4
.L_20:
        /*007c*/ 	.word	index@(ntt_scalar_multiply)
        /*0080*/ 	.word	0x0000001e


	//----- nvinfo : EIATTR_FRAME_SIZE
	.align		4
.L_21:
        /*0084*/ 	.byte	0x04, 0x11
        /*0086*/ 	.short	(.L_23 - .L_22)
	.align		4
.L_22:
        /*0088*/ 	.word	index@($__internal_1_$__cuda_sm20_div_rn_f64_full)
        /*008c*/ 	.word	0x00000000


	//----- nvinfo : EIATTR_FRAME_SIZE
	.align		4
.L_23:
        /*0090*/ 	.byte	0x04, 0x11
        /*0092*/ 	.short	(.L_25 - .L_24)
	.align		4
.L_24:
        /*0094*/ 	.word	index@(ntt_scalar_multiply)
        /*0098*/ 	.word	0x00000000


	//----- nvinfo : EIATTR_REGCOUNT
	.align		4
.L_25:
        /*009c*/ 	.byte	0x04, 0x2f
        /*009e*/ 	.short	(.L_27 - .L_26)
	.align		4
.L_26:
        /*00a0*/ 	.word	index@(ntt_pointwise_multiply)
        /*00a4*/ 	.word	0x0000001d


	//----- nvinfo : EIATTR_FRAME_SIZE
	.align		4
.L_27:
        /*00a8*/ 	.byte	0x04, 0x11
        /*00aa*/ 	.short	(.L_29 - .L_28)
	.align		4
.L_28:
        /*00ac*/ 	.word	index@($__internal_0_$__cuda_sm20_div_rn_f64_full)
        /*00b0*/ 	.word	0x00000000


	//----- nvinfo : EIATTR_FRAME_SIZE
	.align		4
.L_29:
        /*00b4*/ 	.byte	0x04, 0x11
        /*00b6*/ 	.short	(.L_31 - .L_30)
	.align		4
.L_30:
        /*00b8*/ 	.word	index@(ntt_pointwise_multiply)
        /*00bc*/ 	.word	0x00000000


	//----- nvinfo : EIATTR_MIN_STACK_SIZE
	.align		4
.L_31:
        /*00c0*/ 	.byte	0x04, 0x12
        /*00c2*/ 	.short	(.L_33 - .L_32)
	.align		4
.L_32:
        /*00c4*/ 	.word	index@(ntt_pointwise_multiply)
        /*00c8*/ 	.word	0x00000000


	//----- nvinfo : EIATTR_MIN_STACK_SIZE
	.align		4
.L_33:
        /*00cc*/ 	.byte	0x04, 0x12
        /*00ce*/ 	.short	(.L_35 - .L_34)
	.align		4
.L_34:
        /*00d0*/ 	.word	index@(ntt_scalar_multiply)
        /*00d4*/ 	.word	0x00000000


	//----- nvinfo : EIATTR_MIN_STACK_SIZE
	.align		4
.L_35:
        /*00d8*/ 	.byte	0x04, 0x12
        /*00da*/ 	.short	(.L_37 - .L_36)
	.align		4
.L_36:
        /*00dc*/ 	.word	index@(bit_reverse_permutation)
        /*00e0*/ 	.word	0x00000000


	//----- nvinfo : EIATTR_MIN_STACK_SIZE
	.align		4
.L_37:
        /*00e4*/ 	.byte	0x04, 0x12
        /*00e6*/ 	.short	(.L_39 - .L_38)
	.align		4
.L_38:
        /*00e8*/ 	.word	index@(ntt_inverse_fixed)
        /*00ec*/ 	.word	0x00000000


	//----- nvinfo : EIATTR_MIN_STACK_SIZE
	.align		4
.L_39:
        /*00f0*/ 	.byte	0x04, 0x12
        /*00f2*/ 	.short	(.L_41 - .L_40)
	.align		4
.L_40:
        /*00f4*/ 	.word	index@(ntt_forward_fixed)
        /*00f8*/ 	.word	0x00000000
.L_41:


//--------------------- .nv.compat                --------------------------
	.section	.nv.compat,"",@"SHT_CUDA_COMPAT_INFO"
	.align	4
        /*0000*/ 	.byte	0x02, 0x09, 0x00, 0x00, 0x02, 0x02, 0x01, 0x00, 0x02, 0x05, 0x05, 0x00, 0x03, 0x07, 0x01, 0x01
        /*0010*/ 	.byte	0x02, 0x03, 0x00, 0x00, 0x02, 0x06, 0x01, 0x00, 0x04, 0x0b, 0x08, 0x00, 0x01, 0x00, 0x00, 0x00
        /*0020*/ 	.byte	0x00, 0x00, 0x00, 0x00


//--------------------- .nv.info.ntt_pointwise_multiply --------------------------
	.section	.nv.info.ntt_pointwise_multiply,"",@"SHT_CUDA_INFO"
	.sectionflags	@""
	.align	4


	//----- nvinfo : EIATTR_CUDA_API_VERSION
	.align		4
        /*0000*/ 	.byte	0x04, 0x37
        /*0002*/ 	.short	(.L_43 - .L_42)
.L_42:
        /*0004*/ 	.word	0x00000082


	//----- nvinfo : EIATTR_KPARAM_INFO
	.align		4
.L_43:
        /*0008*/ 	.byte	0x04, 0x17
        /*000a*/ 	.short	(.L_45 - .L_44)
.L_44:
        /*000c*/ 	.word	0x00000000
        /*0010*/ 	.short	0x0004
        /*0012*/ 	.short	0x0020
        /*0014*/ 	.byte	0x00, 0xf0, 0x21, 0x00


	//----- nvinfo : EIATTR_KPARAM_INFO
	.align		4
.L_45:
        /*0018*/ 	.byte	0x04, 0x17
        /*001a*/ 	.short	(.L_47 - .L_46)
.L_46:
        /*001c*/ 	.word	0x00000000
        /*0020*/ 	.short	0x0003
        /*0022*/ 	.short	0x0018
        /*0024*/ 	.byte	0x00, 0xf0, 0x11, 0x00


	//----- nvinfo : EIATTR_KPARAM_INFO
	.align		4
.L_47:
        /*0028*/ 	.byte	0x04, 0x17
        /*002a*/ 	.short	(.L_49 - .L_48)
.L_48:
        /*002c*/ 	.word	0x00000000
        /*0030*/ 	.short	0x0002
        /*0032*/ 	.short	0x0010
        /*0034*/ 	.byte	0x00, 0xf5, 0x21, 0x00


	//----- nvinfo : EIATTR_KPARAM_INFO
	.align		4
.L_49:
        /*0038*/ 	.byte	0x04, 0x17
        /*003a*/ 	.short	(.L_51 - .L_50)
.L_50:
        /*003c*/ 	.word	0x00000000
        /*0040*/ 	.short	0x0001
        /*0042*/ 	.short	0x0008
        /*0044*/ 	.byte	0x00, 0xf5, 0x21, 0x00


	//----- nvinfo : EIATTR_KPARAM_INFO
	.align		4
.L_51:
        /*0048*/ 	.byte	0x04, 0x17
        /*004a*/ 	.short	(.L_53 - .L_52)
.L_52:
        /*004c*/ 	.word	0x00000000
        /*0050*/ 	.short	0x0000
        /*0052*/ 	.short	0x0000
        /*0054*/ 	.byte	0x00, 0xf5, 0x21, 0x00


	//----- nvinfo : EIATTR_SPARSE_MMA_MASK
	.align		4
.L_53:
        /*0058*/ 	.byte	0x03, 0x50
        /*005a*/ 	.short	0x0000


	//----- nvinfo : EIATTR_MAXREG_COUNT
	.align		4
        /*005c*/ 	.byte	0x03, 0x1b
        /*005e*/ 	.short	0x00ff


	//----- nvinfo : EIATTR_MERCURY_ISA_VERSION
	.align		4
        /*0060*/ 	.byte	0x03, 0x5f
        /*0062*/ 	.short	0x0101


	//----- nvinfo : EIATTR_VRC_CTA_INIT_COUNT
	.align		4
        /*0064*/ 	.byte	0x02, 0x4a
	.zero		1
	.zero		1


	//----- nvinfo : EIATTR_EXIT_INSTR_OFFSETS
	.align		4
        /*0068*/ 	.byte	0x04, 0x1c
        /*006a*/ 	.short	(.L_55 - .L_54)


	//   ....[0]....
.L_54:
        /*006c*/ 	.word	0x00000070


	//   ....[1]....
        /*0070*/ 	.word	0x00000680


	//----- nvinfo : EIATTR_CRS_STACK_SIZE
	.align		4
.L_55:
        /*0074*/ 	.byte	0x04, 0x1e
        /*0076*/ 	.short	(.L_57 - .L_56)
.L_56:
        /*0078*/ 	.word	0x00000000


	//----- nvinfo : EIATTR_CBANK_PARAM_SIZE
	.align		4
.L_57:
        /*007c*/ 	.byte	0x03, 0x19
        /*007e*/ 	.short	0x0028


	//----- nvinfo : EIATTR_PARAM_CBANK
	.align		4
        /*0080*/ 	.byte	0x04, 0x0a
        /*0082*/ 	.short	(.L_59 - .L_58)
	.align		4
.L_58:
        /*0084*/ 	.word	index@(.nv.constant0.ntt_pointwise_multiply)
        /*0088*/ 	.short	0x0380
        /*008a*/ 	.short	0x0028


	//----- nvinfo : EIATTR_SW_WAR
	.align		4
.L_59:
        /*008c*/ 	.byte	0x04, 0x36
        /*008e*/ 	.short	(.L_61 - .L_60)
.L_60:
        /*0090*/ 	.word	0x00000008
.L_61:


//--------------------- .nv.info.ntt_scalar_multiply --------------------------
	.section	.nv.info.ntt_scalar_multiply,"",@"SHT_CUDA_INFO"
	.sectionflags	@""
	.align	4


	//----- nvinfo : EIATTR_CUDA_API_VERSION
	.align		4
        /*0000*/ 	.byte	0x04, 0x37
        /*0002*/ 	.short	(.L_63 - .L_62)
.L_62:
        /*0004*/ 	.word	0x00000082


	//----- nvinfo : EIATTR_KPARAM_INFO
	.align		4
.L_63:
        /*0008*/ 	.byte	0x04, 0x17
        /*000a*/ 	.short	(.L_65 - .L_64)
.L_64:
        /*000c*/ 	.word	0x00000000
        /*0010*/ 	.short	0x0003
        /*0012*/ 	.short	0x0018
        /*0014*/ 	.byte	0x00, 0xf0, 0x21, 0x00


	//----- nvinfo : EIATTR_KPARAM_INFO
	.align		4
.L_65:
        /*0018*/ 	.byte	0x04, 0x17
        /*001a*/ 	.short	(.L_67 - .L_66)
.L_66:
        /*001c*/ 	.word	0x00000000
        /*0020*/ 	.short	0x0002
        /*0022*/ 	.short	0x0010
        /*0024*/ 	.byte	0x00, 0xf0, 0x11, 0x00


	//----- nvinfo : EIATTR_KPARAM_INFO
	.align		4
.L_67:
        /*0028*/ 	.byte	0x04, 0x17
        /*002a*/ 	.short	(.L_69 - .L_68)
.L_68:
        /*002c*/ 	.word	0x00000000
        /*0030*/ 	.short	0x0001
        /*0032*/ 	.short	0x0008
        /*0034*/ 	.byte	0x00, 0xf0, 0x21, 0x00


	//----- nvinfo : EIATTR_KPARAM_INFO
	.align		4
.L_69:
        /*0038*/ 	.byte	0x04, 0x17
        /*003a*/ 	.short	(.L_71 - .L_70)
.L_70:
        /*003c*/ 	.word	0x00000000
        /*0040*/ 	.short	0x0000
        /*0042*/ 	.short	0x0000
        /*0044*/ 	.byte	0x00, 0xf5, 0x21, 0x00


	//----- nvinfo : EIATTR_SPARSE_MMA_MASK
	.align		4
.L_71:
        /*0048*/ 	.byte	0x03, 0x50
        /*004a*/ 	.short	0x0000


	//----- nvinfo : EIATTR_MAXREG_COUNT
	.align		4
        /*004c*/ 	.byte	0x03, 0x1b
        /*004e*/ 	.short	0x00ff


	//----- nvinfo : EIATTR_MERCURY_ISA_VERSION
	.align		4
        /*0050*/ 	.byte	0x03, 0x5f
        /*0052*/ 	.short	0x0101


	//----- nvinfo : EIATTR_VRC_CTA_INIT_COUNT
	.align		4
        /*0054*/ 	.byte	0x02, 0x4a
	.zero		1
	.zero		1


	//----- nvinfo : EIATTR_EXIT_INSTR_OFFSETS
	.align		4
        /*0058*/ 	.byte	0x04, 0x1c
        /*005a*/ 	.short	(.L_73 - .L_72)


	//   ....[0]....
.L_72:
        /*005c*/ 	.word	0x00000070


	//   ....[1]....
        /*0060*/ 	.word	0x00000610


	//----- nvinfo : EIATTR_CRS_STACK_SIZE
	.align		4
.L_73:
        /*0064*/ 	.byte	0x04, 0x1e
        /*0066*/ 	.short	(.L_75 - .L_74)
.L_74:
        /*0068*/ 	.word	0x00000000


	//----- nvinfo : EIATTR_CBANK_PARAM_SIZE
	.align		4
.L_75:
        /*006c*/ 	.byte	0x03, 0x19
        /*006e*/ 	.short	0x0020


	//----- nvinfo : EIATTR_PARAM_CBANK
	.align		4
        /*0070*/ 	.byte	0x04, 0x0a
        /*0072*/ 	.short	(.L_77 - .L_76)
	.align		4
.L_76:
        /*0074*/ 	.word	index@(.nv.constant0.ntt_scalar_multiply)
        /*0078*/ 	.short	0x0380
        /*007a*/ 	.short	0x0020


	//----- nvinfo : EIATTR_SW_WAR
	.align		4
.L_77:
        /*007c*/ 	.byte	0x04, 0x36
        /*007e*/ 	.short	(.L_79 - .L_78)
.L_78:
        /*0080*/ 	.word	0x00000008
.L_79:


//--------------------- .nv.info.bit_reverse_permutation --------------------------
	.section	.nv.info.bit_reverse_permutation,"",@"SHT_CUDA_INFO"
	.sectionflags	@""
	.align	4


	//----- nvinfo : EIATTR_CUDA_API_VERSION
	.align		4
        /*0000*/ 	.byte	0x04, 0x37
        /*0002*/ 	.short	(.L_81 - .L_80)
.L_80:
        /*0004*/ 	.word	0x00000082


	//----- nvinfo : EIATTR_KPARAM_INFO
	.align		4
.L_81:
        /*0008*/ 	.byte	0x04, 0x17
        /*000a*/ 	.short	(.L_83 - .L_82)
.L_82:
        /*000c*/ 	.word	0x00000000
        /*0010*/ 	.short	0x0002
        /*0012*/ 	.short	0x000c
        /*0014*/ 	.byte	0x00, 0xf0, 0x11, 0x00


	//----- nvinfo : EIATTR_KPARAM_INFO
	.align		4
.L_83:
        /*0018*/ 	.byte	0x04, 0x17
        /*001a*/ 	.short	(.L_85 - .L_84)
.L_84:
        /*001c*/ 	.word	0x00000000
        /*0020*/ 	.short	0x0001
        /*0022*/ 	.short	0x0008
        /*0024*/ 	.byte	0x00, 0xf0, 0x11, 0x00


	//----- nvinfo : EIATTR_KPARAM_INFO
	.align		4
.L_85:
        /*0028*/ 	.byte	0x04, 0x17
        /*002a*/ 	.short	(.L_87 - .L_86)
.L_86:
        /*002c*/ 	.word	0x00000000
        /*0030*/ 	.short	0x0000
        /*0032*/ 	.short	0x0000
        /*0034*/ 	.byte	0x00, 0xf5, 0x21, 0x00


	//----- nvinfo : EIATTR_SPARSE_MMA_MASK
	.align		4
.L_87:
        /*0038*/ 	.byte	0x03, 0x50
        /*003a*/ 	.short	0x0000


	//----- nvinfo : EIATTR_MAXREG_COUNT
	.align		4
        /*003c*/ 	.byte	0x03, 0x1b
        /*003e*/ 	.short	0x00ff


	//----- nvinfo : EIATTR_MERCURY_ISA_VERSION
	.align		4
        /*0040*/ 	.byte	0x03, 0x5f
        /*0042*/ 	.short	0x0101


	//----- nvinfo : EIATTR_VRC_CTA_INIT_COUNT
	.align		4
        /*0044*/ 	.byte	0x02, 0x4a
	.zero		1
	.zero		1


	//----- nvinfo : EIATTR_EXIT_INSTR_OFFSETS
	.align		4
        /*0048*/ 	.byte	0x04, 0x1c
        /*004a*/ 	.short	(.L_89 - .L_88)


	//   ....[0]....
.L_88:
        /*004c*/ 	.word	0x00000080


	//   ....[1]....
        /*0050*/ 	.word	0x00000810


	//   ....[2]....
        /*0054*/ 	.word	0x000008a0


	//----- nvinfo : EIATTR_CBANK_PARAM_SIZE
	.align		4
.L_89:
        /*0058*/ 	.byte	0x03, 0x19
        /*005a*/ 	.short	0x0010


	//----- nvinfo : EIATTR_PARAM_CBANK
	.align		4
        /*005c*/ 	.byte	0x04, 0x0a
        /*005e*/ 	.short	(.L_91 - .L_90)
	.align		4
.L_90:
        /*0060*/ 	.word	index@(.nv.constant0.bit_reverse_permutation)
        /*0064*/ 	.short	0x0380
        /*0066*/ 	.short	0x0010


	//----- nvinfo : EIATTR_SW_WAR
	.align		4
.L_91:
        /*0068*/ 	.byte	0x04, 0x36
        /*006a*/ 	.short	(.L_93 - .L_92)
.L_92:
        /*006c*/ 	.word	0x00000008
.L_93:


//--------------------- .nv.info.ntt_inverse_fixed --------------------------
	.section	.nv.info.ntt_inverse_fixed,"",@"SHT_CUDA_INFO"
	.sectionflags	@""
	.align	4


	//----- nvinfo : EIATTR_CUDA_API_VERSION
	.align		4
        /*0000*/ 	.byte	0x04, 0x37
        /*0002*/ 	.short	(.L_95 - .L_94)
.L_94:
        /*0004*/ 	.word	0x00000082


	//----- nvinfo : EIATTR_KPARAM_INFO
	.align		4
.L_95:
        /*0008*/ 	.byte	0x04, 0x17
        /*000a*/ 	.short	(.L_97 - .L_96)
.L_96:
        /*000c*/ 	.word	0x00000000
        /*0010*/ 	.short	0x0004
        /*0012*/ 	.short	0x0020
        /*0014*/ 	.byte	0x00, 0xf0, 0x11, 0x00


	//----- nvinfo : EIATTR_KPARAM_INFO
	.align		4
.L_97:
        /*0018*/ 	.byte	0x04, 0x17
        /*001a*/ 	.short	(.L_99 - .L_98)
.L_98:
        /*001c*/ 	.word	0x00000000
        /*0020*/ 	.short	0x0003
        /*0022*/ 	.short	0x0018
        /*0024*/ 	.byte	0x00, 0xf0, 0x21, 0x00


	//----- nvinfo : EIATTR_KPARAM_INFO
	.align		4
.L_99:
        /*0028*/ 	.byte	0x04, 0x17
        /*002a*/ 	.short	(.L_101 - .L_100)
.L_100:
        /*002c*/ 	.word	0x00000000
        /*0030*/ 	.short	0x0002
        /*0032*/ 	.short	0x0010
        /*0034*/ 	.byte	0x00, 0xf0, 0x11, 0x00


	//----- nvinfo : EIATTR_KPARAM_INFO
	.align		4
.L_101:
        /*0038*/ 	.byte	0x04, 0x17
        /*003a*/ 	.short	(.L_103 - .L_102)
.L_102:
        /*003c*/ 	.word	0x00000000
        /*0040*/ 	.short	0x0001
        /*0042*/ 	.short	0x0008
        /*0044*/ 	.byte	0x00, 0xf0, 0x21, 0x00


	//----- nvinfo : EIATTR_KPARAM_INFO
	.align		4
.L_103:
        /*0048*/ 	.byte	0x04, 0x17
        /*004a*/ 	.short	(.L_105 - .L_104)
.L_104:
        /*004c*/ 	.word	0x00000000
        /*0050*/ 	.short	0x0000
        /*0052*/ 	.short	0x0000
        /*0054*/ 	.byte	0x00, 0xf5, 0x21, 0x00


	//----- nvinfo : EIATTR_SPARSE_MMA_MASK
	.align		4
.L_105:
        /*0058*/ 	.byte	0x03, 0x50
        /*005a*/ 	.short	0x0000


	//----- nvinfo : EIATTR_MAXREG_COUNT
	.align		4
        /*005c*/ 	.byte	0x03, 0x1b
        /*005e*/ 	.short	0x00ff


	//----- nvinfo : EIATTR_MERCURY_ISA_VERSION
	.align		4
        /*0060*/ 	.byte	0x03, 0x5f
        /*0062*/ 	.short	0x0101


	//----- nvinfo : EIATTR_VRC_CTA_INIT_COUNT
	.align		4
        /*0064*/ 	.byte	0x02, 0x4a
	.zero		1
	.zero		1


	//----- nvinfo : EIATTR_EXIT_INSTR_OFFSETS
	.align		4
        /*0068*/ 	.byte	0x04, 0x1c
        /*006a*/ 	.short	(.L_107 - .L_106)


	//   ....[0]....
.L_106:
        /*006c*/ 	.word	0x00000080


	//   ....[1]....
        /*0070*/ 	.word	0x00002650


	//----- nvinfo : EIATTR_CRS_STACK_SIZE
	.align		4
.L_107:
        /*0074*/ 	.byte	0x04, 0x1e
        /*0076*/ 	.short	(.L_109 - .L_108)
.L_108:
        /*0078*/ 	.word	0x00000000


	//----- nvinfo : EIATTR_CBANK_PARAM_SIZE
	.align		4
.L_109:
        /*007c*/ 	.byte	0x03, 0x19
        /*007e*/ 	.short	0x0024


	//----- nvinfo : EIATTR_PARAM_CBANK
	.align		4
        /*0080*/ 	.byte	0x04, 0x0a
        /*0082*/ 	.short	(.L_111 - .L_110)
	.align		4
.L_110:
        /*0084*/ 	.word	index@(.nv.constant0.ntt_inverse_fixed)
        /*0088*/ 	.short	0x0380
        /*008a*/ 	.short	0x0024


	//----- nvinfo : EIATTR_SW_WAR
	.align		4
.L_111:
        /*008c*/ 	.byte	0x04, 0x36
        /*008e*/ 	.short	(.L_113 - .L_112)
.L_112:
        /*0090*/ 	.word	0x00000008
.L_113:


//--------------------- .nv.info.ntt_forward_fixed --------------------------
	.section	.nv.info.ntt_forward_fixed,"",@"SHT_CUDA_INFO"
	.sectionflags	@""
	.align	4


	//----- nvinfo : EIATTR_CUDA_API_VERSION
	.align		4
        /*0000*/ 	.byte	0x04, 0x37
        /*0002*/ 	.short	(.L_115 - .L_114)
.L_114:
        /*0004*/ 	.word	0x00000082


	//----- nvinfo : EIATTR_KPARAM_INFO
	.align		4
.L_115:
        /*0008*/ 	.byte	0x04, 0x17
        /*000a*/ 	.short	(.L_117 - .L_116)
.L_116:
        /*000c*/ 	.word	0x00000000
        /*0010*/ 	.short	0x0004
        /*0012*/ 	.short	0x0020
        /*0014*/ 	.byte	0x00, 0xf0, 0x11, 0x00


	//----- nvinfo : EIATTR_KPARAM_INFO
	.align		4
.L_117:
        /*0018*/ 	.byte	0x04, 0x17
        /*001a*/ 	.short	(.L_119 - .L_118)
.L_118:
        /*001c*/ 	.word	0x00000000
        /*0020*/ 	.short	0x0003
        /*0022*/ 	.short	0x0018
        /*0024*/ 	.byte	0x00, 0xf0, 0x21, 0x00


	//----- nvinfo : EIATTR_KPARAM_INFO
	.align		4
.L_119:
        /*0028*/ 	.byte	0x04, 0x17
        /*002a*/ 	.short	(.L_121 - .L_120)
.L_120:
        /*002c*/ 	.word	0x00000000
        /*0030*/ 	.short	0x0002
        /*0032*/ 	.short	0x0010
        /*0034*/ 	.byte	0x00, 0xf0, 0x11, 0x00


	//----- nvinfo : EIATTR_KPARAM_INFO
	.align		4
.L_121:
        /*0038*/ 	.byte	0x04, 0x17
        /*003a*/ 	.short	(.L_123 - .L_122)
.L_122:
        /*003c*/ 	.word	0x00000000
        /*0040*/ 	.short	0x0001
        /*0042*/ 	.short	0x0008
        /*0044*/ 	.byte	0x00, 0xf0, 0x21, 0x00


	//----- nvinfo : EIATTR_KPARAM_INFO
	.align		4
.L_123:
        /*0048*/ 	.byte	0x04, 0x17
        /*004a*/ 	.short	(.L_125 - .L_124)
.L_124:
        /*004c*/ 	.word	0x00000000
        /*0050*/ 	.short	0x0000
        /*0052*/ 	.short	0x0000
        /*0054*/ 	.byte	0x00, 0xf5, 0x21, 0x00


	//----- nvinfo : EIATTR_SPARSE_MMA_MASK
	.align		4
.L_125:
        /*0058*/ 	.byte	0x03, 0x50
        /*005a*/ 	.short	0x0000


	//----- nvinfo : EIATTR_MAXREG_COUNT
	.align		4
        /*005c*/ 	.byte	0x03, 0x1b
        /*005e*/ 	.short	0x00ff


	//----- nvinfo : EIATTR_MERCURY_ISA_VERSION
	.align		4
        /*0060*/ 	.byte	0x03, 0x5f
        /*0062*/ 	.short	0x0101


	//----- nvinfo : EIATTR_VRC_CTA_INIT_COUNT
	.align		4
        /*0064*/ 	.byte	0x02, 0x4a
	.zero		1
	.zero		1


	//----- nvinfo : EIATTR_EXIT_INSTR_OFFSETS
	.align		4
        /*0068*/ 	.byte	0x04, 0x1c
        /*006a*/ 	.short	(.L_127 - .L_126)


	//   ....[0]....
.L_126:
        /*006c*/ 	.word	0x00000080


	//   ....[1]....
        /*0070*/ 	.word	0x00002650


	//----- nvinfo : EIATTR_CRS_STACK_SIZE
	.align		4
.L_127:
        /*0074*/ 	.byte	0x04, 0x1e
        /*0076*/ 	.short	(.L_129 - .L_128)
.L_128:
        /*0078*/ 	.word	0x00000000


	//----- nvinfo : EIATTR_CBANK_PARAM_SIZE
	.align		4
.L_129:
        /*007c*/ 	.byte	0x03, 0x19
        /*007e*/ 	.short	0x0024


	//----- nvinfo : EIATTR_PARAM_CBANK
	.align		4
        /*0080*/ 	.byte	0x04, 0x0a
        /*0082*/ 	.short	(.L_131 - .L_130)
	.align		4
.L_130:
        /*0084*/ 	.word	index@(.nv.constant0.ntt_forward_fixed)
        /*0088*/ 	.short	0x0380
        /*008a*/ 	.short	0x0024


	//----- nvinfo : EIATTR_SW_WAR
	.align		4
.L_131:
        /*008c*/ 	.byte	0x04, 0x36
        /*008e*/ 	.short	(.L_133 - .L_132)
.L_132:
        /*0090*/ 	.word	0x00000008
.L_133:


//--------------------- .nv.callgraph             --------------------------
	.section	.nv.callgraph,"",@"SHT_CUDA_CALLGRAPH"
	.align	4
	.sectionentsize	8
	.align		4
        /*0000*/ 	.word	0x00000000
	.align		4
        /*0004*/ 	.word	0xffffffff
	.align		4
        /*0008*/ 	.word	0x00000000
	.align		4
        /*000c*/ 	.word	0xfffffffe
	.align		4
        /*0010*/ 	.word	0x00000000
	.align		4
        /*0014*/ 	.word	0xfffffffd
	.align		4
        /*0018*/ 	.word	0x00000000
	.align		4
        /*001c*/ 	.word	0xfffffffc


//--------------------- .text.ntt_pointwise_multiply --------------------------
	.section	.text.ntt_pointwise_multiply,"ax",@progbits
	.align	128
        .global         ntt_pointwise_multiply
        .type           ntt_pointwise_multiply,@function
        .size           ntt_pointwise_multiply,(.L_x_116 - ntt_pointwise_multiply)
        .other          ntt_pointwise_multiply,@"STO_CUDA_ENTRY STV_DEFAULT"
ntt_pointwise_multiply:
.text.ntt_pointwise_multiply:
[----:B------:R-:W-:Y:S01]  /*0000*/  LDC R1, c[0x0][0x37c] ;  /* 0x0000df00ff017b82 */ /* 0x000fe20000000800 */
[----:B------:R-:W0:Y:S07]  /*0010*/  S2R R3, SR_TID.X ;  /* 0x0000000000037919 */ /* 0x000e2e0000002100 */
[----:B------:R-:W0:Y:S01]  /*0020*/  S2UR UR4, SR_CTAID.X ;  /* 0x00000000000479c3 */ /* 0x000e220000002500 */
[----:B------:R-:W1:Y:S07]  /*0030*/  LDCU UR5, c[0x0][0x398] ;  /* 0x00007300ff0577ac */ /* 0x000e6e0008000800 */
[----:B------:R-:W0:Y:S02]  /*0040*/  LDC R0, c[0x0][0x360] ;  /* 0x0000d800ff007b82 */ /* 0x000e240000000800 */
[----:B0-----:R-:W-:-:S05]  /*0050*/  IMAD R0, R0, UR4, R3 ;  /* 0x0000000400007c24 */ /* 0x001fca000f8e0203 */
[----:B-1----:R-:W-:-:S13]  /*0060*/  ISETP.GE.U32.AND P0, PT, R0, UR5, PT ;  /* 0x0000000500007c0c */ /* 0x002fda000bf06070 */
[----:B------:R-:W-:Y:S05]  /*0070*/  @P0 EXIT ;  /* 0x000000000000094d */ /* 0x000fea0003800000 */
[----:B------:R-:W0:Y:S01]  /*0080*/  LDC.64 R12, c[0x0][0x380] ;  /* 0x0000e000ff0c7b82 */ /* 0x000e220000000a00 */
[----:B------:R-:W1:Y:S07]  /*0090*/  LDCU.64 UR4, c[0x0][0x358] ;  /* 0x00006b00ff0477ac */ /* 0x000e6e0008000a00 */
[----:B------:R-:W2:Y:S01]  /*00a0*/  LDC.64 R8, c[0x0][0x388] ;  /* 0x0000e200ff087b82 */ /* 0x000ea20000000a00 */
[----:B0-----:R-:W-:-:S06]  /*00b0*/  IMAD.WIDE.U32 R12, R0, 0x8, R12 ;  /* 0x00000008000c7825 */ /* 0x001fcc00078e000c */
[----:B-1----:R-:W3:Y:S01]  /*00c0*/  LDG.E.64 R12, desc[UR4][R12.64] ;  /* 0x000000040c0c7981 */ /* 0x002ee2000c1e1b00 */
[----:B--2---:R-:W-:-:S06]  /*00d0*/  IMAD.WIDE.U32 R8, R0, 0x8, R8 ;  /* 0x0000000800087825 */ /* 0x004fcc00078e0008 */
[----:B------:R-:W3:Y:S01]  /*00e0*/  LDG.E.64 R8, desc[UR4][R8.64] ;  /* 0x0000000408087981 */ /* 0x000ee2000c1e1b00 */
[----:B------:R-:W-:Y:S01]  /*00f0*/  BSSY.RECONVERGENT B0, `(.L_x_0) ;  /* 0x0000053000007945 */ /* 0x000fe20003800200 */
[----:B---3--:R-:W-:-:S04]  /*0100*/  IMAD.WIDE.U32 R2, R13, R8, RZ ;  /* 0x000000080d027225 */ /* 0x008fc800078e00ff */
[----:B------:R-:W-:-:S04]  /*0110*/  IMAD.WIDE.U32 R4, P0, R12, R9, R2 ;  /* 0x000000090c047225 */ /* 0x000fc80007800002 */
[----:B------:R-:W-:-:S04]  /*0120*/  IMAD.WIDE.U32 R2, R12, R8, RZ ;  /* 0x000000080c027225 */ /* 0x000fc800078e00ff */
[----:B------:R-:W-:Y:S01]  /*0130*/  IMAD.X R7, RZ, RZ, RZ, P0 ;  /* 0x000000ffff077224 */ /* 0x000fe200000e06ff */
[----:B------:R-:W-:Y:S01]  /*0140*/  IADD3 RZ, P0, PT, R3, R4, RZ ;  /* 0x0000000403ff7210 */ /* 0x000fe20007f1e0ff */
[----:B------:R-:W-:-:S04]  /*0150*/  IMAD.MOV.U32 R6, RZ, RZ, R5 ;  /* 0x000000ffff067224 */ /* 0x000fc800078e0005 */
[----:B------:R-:W-:-:S03]  /*0160*/  IMAD.WIDE.U32.X R6, R13, R9, R6, P0 ;  /* 0x000000090d067225 */ /* 0x000fc600000e0406 */
[----:B------:R-:W-:-:S04]  /*0170*/  ISETP.NE.U32.AND P0, PT, R6, RZ, PT ;  /* 0x000000ff0600720c */ /* 0x000fc80003f05070 */
[----:B------:R-:W-:-:S13]  /*0180*/  ISETP.NE.AND.EX P0, PT, R7, RZ, PT, P0 ;  /* 0x000000ff0700720c */ /* 0x000fda0003f05300 */
[----:B------:R-:W0:Y:S01]  /*0190*/  @!P0 LDC.64 R10, c[0x0][0x3a0] ;  /* 0x0000e800ff0a8b82 */ /* 0x000e220000000a00 */
[-C--:B------:R-:W-:Y:S02]  /*01a0*/  IMAD R3, R9, R12.reuse, RZ ;  /* 0x0000000c09037224 */ /* 0x080fe400078e02ff */
[----:B------:R-:W-:-:S04]  /*01b0*/  IMAD.WIDE.U32 R4, R8, R12, RZ ;  /* 0x0000000c08047225 */ /* 0x000fc800078e00ff */
[----:B------:R-:W-:-:S04]  /*01c0*/  IMAD R3, R13, R8, R3 ;  /* 0x000000080d037224 */ /* 0x000fc800078e0203 */
[----:B------:R-:W-:Y:S01]  /*01d0*/  IMAD.IADD R14, R5, 0x1, R3 ;  /* 0x00000001050e7824 */ /* 0x000fe200078e0203 */
[----:B0-----:R-:W-:-:S04]  /*01e0*/  @!P0 ISETP.GE.U32.AND P1, PT, R4, R10, PT ;  /* 0x0000000a0400820c */ /* 0x001fc80003f26070 */
[----:B------:R-:W-:-:S04]  /*01f0*/  @!P0 ISETP.GE.U32.AND.EX P1, PT, R14, R11, PT, P1 ;  /* 0x0000000b0e00820c */ /* 0x000fc80003f26110 */
[----:B------:R-:W-:Y:S02]  /*0200*/  @!P0 SEL R3, R10, RZ, P1 ;  /* 0x000000ff0a038207 */ /* 0x000fe40000800000 */
[----:B------:R-:W-:Y:S02]  /*0210*/  @!P0 SEL R11, R11, RZ, P1 ;  /* 0x000000ff0b0b8207 */ /* 0x000fe40000800000 */
[----:B------:R-:W-:-:S05]  /*0220*/  @!P0 IADD3 R10, P2, PT, -R3, R4, RZ ;  /* 0x00000004030a8210 */ /* 0x000fca0007f5e1ff */
[----:B------:R-:W-:Y:S01]  /*0230*/  @!P0 IMAD.X R11, R14, 0x1, ~R11, P2 ;  /* 0x000000010e0b8824 */ /* 0x000fe200010e0e0b */
[----:B------:R-:W-:Y:S07]  /*0240*/  @!P0 BRA `(.L_x_1) ;  /* 0x0000000000f48947 */ /* 0x000fee0003800000 */
[----:B------:R-:W0:Y:S01]  /*0250*/  LDCU.64 UR6, c[0x0][0x3a0] ;  /* 0x00007400ff0677ac */ /* 0x000e220008000a00 */
[----:B------:R-:W-:Y:S01]  /*0260*/  IMAD.MOV.U32 R2, RZ, RZ, 0x1 ;  /* 0x00000001ff027424 */ /* 0x000fe200078e00ff */
[----:B------:R-:W-:Y:S01]  /*0270*/  I2F.F64.U64 R10, R12 ;  /* 0x0000000c000a7312 */ /* 0x000fe20000301800 */
[----:B------:R-:W-:Y:S07]  /*0280*/  BSSY.RECONVERGENT B1, `(.L_x_2) ;  /* 0x0000013000017945 */ /* 0x000fee0003800200 */
[----:B------:R-:W1:Y:S08]  /*0290*/  I2F.F64.U64 R8, R8 ;  /* 0x0000000800087312 */ /* 0x000e700000301800 */
[----:B0-----:R-:W0:Y:S01]  /*02a0*/  I2F.F64.U64 R24, UR6 ;  /* 0x0000000600187d12 */ /* 0x001e220008301800 */
[----:B-1----:R-:W-:-:S07]  /*02b0*/  DMUL R10, R10, R8 ;  /* 0x000000080a0a7228 */ /* 0x002fce0000000000 */
[----:B0-----:R-:W0:Y:S03]  /*02c0*/  MUFU.RCP64H R3, R25 ;  /* 0x0000001900037308 */ /* 0x001e260000001800 */
[----:B------:R-:W-:Y:S01]  /*02d0*/  FSETP.GEU.AND P1, PT, |R11|, 6.5827683646048100446e-37, PT ;  /* 0x036000000b00780b */ /* 0x000fe20003f2e200 */
[----:B0-----:R-:W-:-:S08]  /*02e0*/  DFMA R16, -R24, R2, 1 ;  /* 0x3ff000001810742b */ /* 0x001fd00000000102 */
[----:B------:R-:W-:-:S08]  /*02f0*/  DFMA R16, R16, R16, R16 ;  /* 0x000000101010722b */ /* 0x000fd00000000010 */
[----:B------:R-:W-:-:S08]  /*0300*/  DFMA R16, R2, R16, R2 ;  /* 0x000000100210722b */ /* 0x000fd00000000002 */
[----:B------:R-:W-:-:S08]  /*0310*/  DFMA R2, -R24, R16, 1 ;  /* 0x3ff000001802742b */ /* 0x000fd00000000110 */
[----:B------:R-:W-:-:S08]  /*0320*/  DFMA R2, R16, R2, R16 ;  /* 0x000000021002722b */ /* 0x000fd00000000010 */
[----:B------:R-:W-:-:S08]  /*0330*/  DMUL R16, R10, R2 ;  /* 0x000000020a107228 */ /* 0x000fd00000000000 */
[----:B------:R-:W-:-:S08]  /*0340*/  DFMA R18, -R24, R16, R10 ;  /* 0x000000101812722b */ /* 0x000fd0000000010a */
[----:B------:R-:W-:-:S10]  /*0350*/  DFMA R2, R2, R18, R16 ;  /* 0x000000120202722b */ /* 0x000fd40000000010 */
[----:B------:R-:W-:-:S05]  /*0360*/  FFMA R15, RZ, R25, R3 ;  /* 0x00000019ff0f7223 */ /* 0x000fca0000000003 */
[----:B------:R-:W-:-:S13]  /*0370*/  FSETP.GT.AND P0, PT, |R15|, 1.469367938527859385e-39, PT ;  /* 0x001000000f00780b */ /* 0x000fda0003f04200 */
[----:B------:R-:W-:Y:S05]  /*0380*/  @P0 BRA P1, `(.L_x_3) ;  /* 0x0000000000080947 */ /* 0x000fea0000800000 */
[----:B------:R-:W-:-:S07]  /*0390*/  MOV R22, 0x3b0 ;  /* 0x000003b000167802 */ /* 0x000fce0000000f00 */
[----:B------:R-:W-:Y:S05]  /*03a0*/  CALL.REL.NOINC `($__internal_0_$__cuda_sm20_div_rn_f64_full) ;  /* 0x0000000000b87944 */ /* 0x000fea0003c00000 */
.L_x_3:
[----:B------:R-:W-:Y:S05]  /*03b0*/  BSYNC.RECONVERGENT B1 ;  /* 0x0000000000017941 */ /* 0x000fea0003800200 */
.L_x_2:
[----:B------:R-:W0:Y:S01]  /*03c0*/  LDC.64 R8, c[0x0][0x3a0] ;  /* 0x0000e800ff087b82 */ /* 0x000e220000000a00 */
[----:B------:R-:W0:Y:S02]  /*03d0*/  F2I.U64.F64.TRUNC R2, R2 ;  /* 0x0000000200027311 */ /* 0x000e24000030d800 */
[----:B0-----:R-:W-:-:S04]  /*03e0*/  IMAD.WIDE.U32 R12, R3, R8, RZ ;  /* 0x00000008030c7225 */ /* 0x001fc800078e00ff */
[----:B------:R-:W-:-:S04]  /*03f0*/  IMAD.WIDE.U32 R10, R2, R8, RZ ;  /* 0x00000008020a7225 */ /* 0x000fc800078e00ff */
[----:B------:R-:W-:Y:S01]  /*0400*/  IMAD.WIDE.U32 R12, P1, R2, R9, R12 ;  /* 0x00000009020c7225 */ /* 0x000fe2000782000c */
[----:B------:R-:W-:-:S03]  /*0410*/  ISETP.GE.U32.AND P0, PT, R4, R10, PT ;  /* 0x0000000a0400720c */ /* 0x000fc60003f06070 */
[----:B------:R-:W-:Y:S01]  /*0420*/  IMAD.X R17, RZ, RZ, RZ, P1 ;  /* 0x000000ffff117224 */ /* 0x000fe200008e06ff */
[----:B------:R-:W-:Y:S01]  /*0430*/  IADD3 R11, P2, PT, R11, R12, RZ ;  /* 0x0000000c0b0b7210 */ /* 0x000fe20007f5e0ff */
[----:B------:R-:W-:Y:S01]  /*0440*/  IMAD.MOV.U32 R16, RZ, RZ, R13 ;  /* 0x000000ffff107224 */ /* 0x000fe200078e000d */
[----:B------:R-:W-:Y:S02]  /*0450*/  IADD3 R10, P1, PT, R4, -R10, RZ ;  /* 0x8000000a040a7210 */ /* 0x000fe40007f3e0ff */
[----:B------:R-:W-:Y:S01]  /*0460*/  ISETP.GE.U32.AND.EX P0, PT, R14, R11, PT, P0 ;  /* 0x0000000b0e00720c */ /* 0x000fe20003f06100 */
[----:B------:R-:W-:-:S03]  /*0470*/  IMAD.WIDE.U32.X R12, R3, R9, R16, P2 ;  /* 0x00000009030c7225 */ /* 0x000fc600010e0410 */
[----:B------:R-:W-:Y:S01]  /*0480*/  SEL R5, RZ, 0xffffffff, P0 ;  /* 0xffffffffff057807 */ /* 0x000fe20000000000 */
[----:B------:R-:W-:Y:S01]  /*0490*/  IMAD.X R11, R14, 0x1, ~R11, P1 ;  /* 0x000000010e0b7824 */ /* 0x000fe200008e0e0b */
[----:B------:R-:W-:Y:S02]  /*04a0*/  ISETP.GE.U32.AND P0, PT, R10, R8, PT ;  /* 0x000000080a00720c */ /* 0x000fe40003f06070 */
[----:B------:R-:W-:Y:S02]  /*04b0*/  IADD3 R2, P2, P3, R5, R6, -R12 ;  /* 0x0000000605027210 */ /* 0x000fe40007b5e80c */
[----:B------:R-:W-:Y:S02]  /*04c0*/  ISETP.GE.U32.AND.EX P0, PT, R11, R9, PT, P0 ;  /* 0x000000090b00720c */ /* 0x000fe40003f06100 */
[----:B------:R-:W-:Y:S02]  /*04d0*/  IADD3.X R5, PT, PT, R5, R7, ~R13, P2, P3 ;  /* 0x0000000705057210 */ /* 0x000fe400017e6c0d */
[----:B------:R-:W-:-:S04]  /*04e0*/  ISETP.EQ.U32.AND P1, PT, R2, RZ, PT ;  /* 0x000000ff0200720c */ /* 0x000fc80003f22070 */
[----:B------:R-:W-:-:S13]  /*04f0*/  ISETP.EQ.AND.EX P1, PT, R5, RZ, PT, P1 ;  /* 0x000000ff0500720c */ /* 0x000fda0003f22310 */
[----:B------:R-:W-:Y:S05]  /*0500*/  @!P0 BRA P1, `(.L_x_1) ;  /* 0x0000000000448947 */ /* 0x000fea0000800000 */
[----:B------:R-:W-:Y:S01]  /*0510*/  ISETP.NE.U32.AND P0, PT, R2, RZ, PT ;  /* 0x000000ff0200720c */ /* 0x000fe20003f05070 */
[----:B------:R-:W-:Y:S03]  /*0520*/  BSSY.RECONVERGENT B1, `(.L_x_4) ;  /* 0x000000d000017945 */ /* 0x000fe60003800200 */
[----:B------:R-:W-:-:S04]  /*0530*/  ISETP.NE.AND.EX P0, PT, R5, RZ, PT, P0 ;  /* 0x000000ff0500720c */ /* 0x000fc80003f05300 */
[----:B------:R-:W-:Y:S02]  /*0540*/  SEL R5, R8, RZ, P0 ;  /* 0x000000ff08057207 */ /* 0x000fe40000000000 */
[----:B------:R-:W-:Y:S02]  /*0550*/  SEL R4, R9, RZ, P0 ;  /* 0x000000ff09047207 */ /* 0x000fe40000000000 */
[----:B------:R-:W-:-:S05]  /*0560*/  IADD3 R5, P1, PT, R5, R10, RZ ;  /* 0x0000000a05057210 */ /* 0x000fca0007f3e0ff */
[----:B------:R-:W-:-:S08]  /*0570*/  IMAD.X R4, R4, 0x1, R11, P1 ;  /* 0x0000000104047824 */ /* 0x000fd000008e060b */
.L_x_5:
[CC--:B------:R-:W-:Y:S01]  /*0580*/  ISETP.GE.U32.AND P0, PT, R5.reuse, R8.reuse, PT ;  /* 0x000000080500720c */ /* 0x0c0fe20003f06070 */
[----:B------:R-:W-:Y:S01]  /*0590*/  IMAD.MOV.U32 R2, RZ, RZ, R5 ;  /* 0x000000ffff027224 */ /* 0x000fe200078e0005 */
[----:B------:R-:W-:Y:S01]  /*05a0*/  IADD3 R5, P1, PT, R5, -R8, RZ ;  /* 0x8000000805057210 */ /* 0x000fe20007f3e0ff */
[----:B------:R-:W-:Y:S01]  /*05b0*/  IMAD.MOV.U32 R3, RZ, RZ, R4 ;  /* 0x000000ffff037224 */ /* 0x000fe200078e0004 */
[----:B------:R-:W-:-:S03]  /*05c0*/  ISETP.GE.U32.AND.EX P0, PT, R4, R9, PT, P0 ;  /* 0x000000090400720c */ /* 0x000fc60003f06100 */
[----:B------:R-:W-:-:S10]  /*05d0*/  IMAD.X R4, R4, 0x1, ~R9, P1 ;  /* 0x0000000104047824 */ /* 0x000fd400008e0e09 */
[----:B------:R-:W-:Y:S05]  /*05e0*/  @P0 BRA `(.L_x_5) ;  /* 0xfffffffc00e40947 */ /* 0x000fea000383ffff */
[----:B------:R-:W-:Y:S05]  /*05f0*/  BSYNC.RECONVERGENT B1 ;  /* 0x0000000000017941 */ /* 0x000fea0003800200 */
.L_x_4:
[----:B------:R-:W-:Y:S02]  /*0600*/  IMAD.MOV.U32 R10, RZ, RZ, R2 ;  /* 0x000000ffff0a7224 */ /* 0x000fe400078e0002 */
[----:B------:R-:W-:-:S07]  /*0610*/  IMAD.MOV.U32 R11, RZ, RZ, R3 ;  /* 0x000000ffff0b7224 */ /* 0x000fce00078e0003 */
.L_x_1:
[----:B------:R-:W-:Y:S05]  /*0620*/  BSYNC.RECONVERGENT B0 ;  /* 0x0000000000007941 */ /* 0x000fea0003800200 */
.L_x_0:
[----:B------:R-:W0:Y:S01]  /*0630*/  LDC.64 R2, c[0x0][0x390] ;  /* 0x0000e400ff027b82 */ /* 0x000e220000000a00 */
[----:B------:R-:W-:Y:S02]  /*0640*/  IMAD.MOV.U32 R4, RZ, RZ, R10 ;  /* 0x000000ffff047224 */ /* 0x000fe400078e000a */
[----:B------:R-:W-:Y:S02]  /*0650*/  IMAD.MOV.U32 R5, RZ, RZ, R11 ;  /* 0x000000ffff057224 */ /* 0x000fe400078e000b */
[----:B0-----:R-:W-:-:S05]  /*0660*/  IMAD.WIDE.U32 R2, R0, 0x8, R2 ;  /* 0x0000000800027825 */ /* 0x001fca00078e0002 */
[----:B------:R-:W-:Y:S01]  /*0670*/  STG.E.64 desc[UR4][R2.64], R4 ;  /* 0x0000000402007986 */ /* 0x000fe2000c101b04 */
[----:B------:R-:W-:Y:S05]  /*0680*/  EXIT ;  /* 0x000000000000794d */ /* 0x000fea0003800000 */
        .weak           $__internal_0_$__cuda_sm20_div_rn_f64_full
        .type           $__internal_0_$__cuda_sm20_div_rn_f64_full,@function
        .size           $__internal_0_$__cuda_sm20_div_rn_f64_full,(.L_x_116 - $__internal_0_$__cuda_sm20_div_rn_f64_full)
$__internal_0_$__cuda_sm20_div_rn_f64_full:
[C---:B------:R-:W-:Y:S01]  /*0690*/  FSETP.GEU.AND P0, PT, |R25|.reuse, 1.469367938527859385e-39, PT ;  /* 0x001000001900780b */ /* 0x040fe20003f0e200 */
[--C-:B------:R-:W-:Y:S01]  /*06a0*/  IMAD.MOV.U32 R8, RZ, RZ, R24.reuse ;  /* 0x000000ffff087224 */ /* 0x100fe200078e0018 */
[----:B------:R-:W-:Y:S01]  /*06b0*/  LOP3.LUT R2, R25, 0x800fffff, RZ, 0xc0, !PT ;  /* 0x800fffff19027812 */ /* 0x000fe200078ec0ff */
[----:B------:R-:W-:Y:S01]  /*06c0*/  IMAD.MOV.U32 R9, RZ, RZ, R25 ;  /* 0x000000ffff097224 */ /* 0x000fe200078e0019 */
[C---:B------:R-:W-:Y:S01]  /*06d0*/  FSETP.GEU.AND P2, PT, |R11|.reuse, 1.469367938527859385e-39, PT ;  /* 0x001000000b00780b */ /* 0x040fe20003f4e200 */
[----:B------:R-:W-:Y:S01]  /*06e0*/  IMAD.MOV.U32 R16, RZ, RZ, 0x1 ;  /* 0x00000001ff107424 */ /* 0x000fe200078e00ff */
[----:B------:R-:W-:Y:S01]  /*06f0*/  LOP3.LUT R3, R2, 0x3ff00000, RZ, 0xfc, !PT ;  /* 0x3ff0000002037812 */ /* 0x000fe200078efcff */
[----:B------:R-:W-:Y:S01]  /*0700*/  IMAD.MOV.U32 R2, RZ, RZ, R24 ;  /* 0x000000ffff027224 */ /* 0x000fe200078e0018 */
[----:B------:R-:W-:Y:S01]  /*0710*/  LOP3.LUT R15, R11, 0x7ff00000, RZ, 0xc0, !PT ;  /* 0x7ff000000b0f7812 */ /* 0x000fe200078ec0ff */
[----:B------:R-:W-:Y:S01]  /*0720*/  IMAD.MOV.U32 R23, RZ, RZ, 0x1ca00000 ;  /* 0x1ca00000ff177424 */ /* 0x000fe200078e00ff */
[----:B------:R-:W-:Y:S01]  /*0730*/  LOP3.LUT R24, R25, 0x7ff00000, RZ, 0xc0, !PT ;  /* 0x7ff0000019187812 */ /* 0x000fe200078ec0ff */
[----:B------:R-:W-:Y:S02]  /*0740*/  BSSY.RECONVERGENT B2, `(.L_x_6) ;  /* 0x000004e000027945 */ /* 0x000fe40003800200 */
[----:B------:R-:W-:Y:S01]  /*0750*/  @!P0 DMUL R2, R8, 8.98846567431157953865e+307 ;  /* 0x7fe0000008028828 */ /* 0x000fe20000000000 */
[----:B------:R-:W-:Y:S01]  /*0760*/  ISETP.GE.U32.AND P1, PT, R15, R24, PT ;  /* 0x000000180f00720c */ /* 0x000fe20003f26070 */
[----:B------:R-:W-:-:S02]  /*0770*/  IMAD.MOV.U32 R25, RZ, RZ, R15 ;  /* 0x000000ffff197224 */ /* 0x000fc400078e000f */
[----:B------:R-:W-:Y:S02]  /*0780*/  @!P2 LOP3.LUT R18, R9, 0x7ff00000, RZ, 0xc0, !PT ;  /* 0x7ff000000912a812 */ /* 0x000fe400078ec0ff */
[----:B------:R-:W0:Y:S02]  /*0790*/  MUFU.RCP64H R17, R3 ;  /* 0x0000000300117308 */ /* 0x000e240000001800 */
[----:B------:R-:W-:Y:S02]  /*07a0*/  @!P2 ISETP.GE.U32.AND P3, PT, R15, R18, PT ;  /* 0x000000120f00a20c */ /* 0x000fe40003f66070 */
[----:B------:R-:W-:Y:S02]  /*07b0*/  @!P0 LOP3.LUT R24, R3, 0x7ff00000, RZ, 0xc0, !PT ;  /* 0x7ff0000003188812 */ /* 0x000fe400078ec0ff */
[----:B------:R-:W-:-:S04]  /*07c0*/  @!P2 SEL R19, R23, 0x63400000, !P3 ;  /* 0x634000001713a807 */ /* 0x000fc80005800000 */
[----:B------:R-:W-:-:S04]  /*07d0*/  @!P2 LOP3.LUT R20, R19, 0x80000000, R11, 0xf8, !PT ;  /* 0x800000001314a812 */ /* 0x000fc800078ef80b */
[----:B------:R-:W-:Y:S01]  /*07e0*/  @!P2 LOP3.LUT R21, R20, 0x100000, RZ, 0xfc, !PT ;  /* 0x001000001415a812 */ /* 0x000fe200078efcff */
[----:B------:R-:W-:Y:S01]  /*07f0*/  @!P2 IMAD.MOV.U32 R20, RZ, RZ, RZ ;  /* 0x000000ffff14a224 */ /* 0x000fe200078e00ff */
[----:B0-----:R-:W-:-:S08]  /*0800*/  DFMA R12, R16, -R2, 1 ;  /* 0x3ff00000100c742b */ /* 0x001fd00000000802 */
[----:B------:R-:W-:-:S08]  /*0810*/  DFMA R12, R12, R12, R12 ;  /* 0x0000000c0c0c722b */ /* 0x000fd0000000000c */
[----:B------:R-:W-:Y:S01]  /*0820*/  DFMA R16, R16, R12, R16 ;  /* 0x0000000c1010722b */ /* 0x000fe20000000010 */
[----:B------:R-:W-:Y:S01]  /*0830*/  SEL R13, R23, 0x63400000, !P1 ;  /* 0x63400000170d7807 */ /* 0x000fe20004800000 */
[----:B------:R-:W-:-:S03]  /*0840*/  IMAD.MOV.U32 R12, RZ, RZ, R10 ;  /* 0x000000ffff0c7224 */ /* 0x000fc600078e000a */
[----:B------:R-:W-:-:S03]  /*0850*/  LOP3.LUT R13, R13, 0x800fffff, R11, 0xf8, !PT ;  /* 0x800fffff0d0d7812 */ /* 0x000fc600078ef80b */
[----:B------:R-:W-:-:S03]  /*0860*/  DFMA R18, R16, -R2, 1 ;  /* 0x3ff000001012742b */ /* 0x000fc60000000802 */
[----:B------:R-:W-:-:S05]  /*0870*/  @!P2 DFMA R12, R12, 2, -R20 ;  /* 0x400000000c0ca82b */ /* 0x000fca0000000814 */
[----:B------:R-:W-:-:S05]  /*0880*/  DFMA R18, R16, R18, R16 ;  /* 0x000000121012722b */ /* 0x000fca0000000010 */
[----:B------:R-:W-:-:S03]  /*0890*/  @!P2 LOP3.LUT R25, R13, 0x7ff00000, RZ, 0xc0, !PT ;  /* 0x7ff000000d19a812 */ /* 0x000fc600078ec0ff */
[----:B------:R-:W-:Y:S02]  /*08a0*/  DMUL R16, R18, R12 ;  /* 0x0000000c12107228 */ /* 0x000fe40000000000 */
[----:B------:R-:W-:-:S05]  /*08b0*/  VIADD R26, R25, 0xffffffff ;  /* 0xffffffff191a7836 */ /* 0x000fca0000000000 */
[----:B------:R-:W-:Y:S01]  /*08c0*/  ISETP.GT.U32.AND P0, PT, R26, 0x7feffffe, PT ;  /* 0x7feffffe1a00780c */ /* 0x000fe20003f04070 */
[----:B------:R-:W-:Y:S01]  /*08d0*/  VIADD R26, R24, 0xffffffff ;  /* 0xffffffff181a7836 */ /* 0x000fe20000000000 */
[----:B------:R-:W-:-:S04]  /*08e0*/  DFMA R20, R16, -R2, R12 ;  /* 0x800000021014722b */ /* 0x000fc8000000000c */
[----:B------:R-:W-:-:S04]  /*08f0*/  ISETP.GT.U32.OR P0, PT, R26, 0x7feffffe, P0 ;  /* 0x7feffffe1a00780c */ /* 0x000fc80000704470 */
[----:B------:R-:W-:-:S09]  /*0900*/  DFMA R20, R18, R20, R16 ;  /* 0x000000141214722b */ /* 0x000fd20000000010 */
[----:B------:R-:W-:Y:S05]  /*0910*/  @P0 BRA `(.L_x_7) ;  /* 0x00000000006c0947 */ /* 0x000fea0003800000 */
[----:B------:R-:W-:Y:S01]  /*0920*/  LOP3.LUT R16, R9, 0x7ff00000, RZ, 0xc0, !PT ;  /* 0x7ff0000009107812 */ /* 0x000fe200078ec0ff */
[----:B------:R-:W-:-:S03]  /*0930*/  IMAD.MOV.U32 R18, RZ, RZ, RZ ;  /* 0x000000ffff127224 */ /* 0x000fc600078e00ff */
[CC--:B------:R-:W-:Y:S02]  /*0940*/  VIADDMNMX R10, R15.reuse, -R16.reuse, 0xb9600000, !PT ;  /* 0xb96000000f0a7446 */ /* 0x0c0fe40007800910 */
[----:B------:R-:W-:Y:S02]  /*0950*/  ISETP.GE.U32.AND P0, PT, R15, R16, PT ;  /* 0x000000100f00720c */ /* 0x000fe40003f06070 */
[----:B------:R-:W-:Y:S02]  /*0960*/  VIMNMX R10, PT, PT, R10, 0x46a00000, PT ;  /* 0x46a000000a0a7848 */ /* 0x000fe40003fe0100 */
[----:B------:R-:W-:-:S05]  /*0970*/  SEL R23, R23, 0x63400000, !P0 ;  /* 0x6340000017177807 */ /* 0x000fca0004000000 */
[----:B------:R-:W-:-:S04]  /*0980*/  IMAD.IADD R10, R10, 0x1, -R23 ;  /* 0x000000010a0a7824 */ /* 0x000fc800078e0a17 */
[----:B------:R-:W-:-:S06]  /*0990*/  VIADD R19, R10, 0x7fe00000 ;  /* 0x7fe000000a137836 */ /* 0x000fcc0000000000 */
[----:B------:R-:W-:-:S10]  /*09a0*/  DMUL R16, R20, R18 ;  /* 0x0000001214107228 */ /* 0x000fd40000000000 */
[----:B------:R-:W-:-:S13]  /*09b0*/  FSETP.GTU.AND P0, PT, |R17|, 1.469367938527859385e-39, PT ;  /* 0x001000001100780b */ /* 0x000fda0003f0c200 */
[----:B------:R-:W-:Y:S05]  /*09c0*/  @P0 BRA `(.L_x_8) ;  /* 0x0000000000940947 */ /* 0x000fea0003800000 */
[----:B------:R-:W-:Y:S01]  /*09d0*/  DFMA R2, R20, -R2, R12 ;  /* 0x800000021402722b */ /* 0x000fe2000000000c */
[----:B------:R-:W-:-:S09]  /*09e0*/  IMAD.MOV.U32 R18, RZ, RZ, RZ ;  /* 0x000000ffff127224 */ /* 0x000fd200078e00ff */
[C---:B------:R-:W-:Y:S02]  /*09f0*/  FSETP.NEU.AND P0, PT, R3.reuse, RZ, PT ;  /* 0x000000ff0300720b */ /* 0x040fe40003f0d000 */
[----:B------:R-:W-:-:S04]  /*0a00*/  LOP3.LUT R9, R3, 0x80000000, R9, 0x48, !PT ;  /* 0x8000000003097812 */ /* 0x000fc800078e4809 */
[----:B------:R-:W-:-:S07]  /*0a10*/  LOP3.LUT R19, R9, R19, RZ, 0xfc, !PT ;  /* 0x0000001309137212 */ /* 0x000fce00078efcff */
[----:B------:R-:W-:Y:S05]  /*0a20*/  @!P0 BRA `(.L_x_8) ;  /* 0x00000000007c8947 */ /* 0x000fea0003800000 */
[----:B------:R-:W-:Y:S01]  /*0a30*/  IMAD.MOV R3, RZ, RZ, -R10 ;  /* 0x000000ffff037224 */ /* 0x000fe200078e0a0a */
[----:B------:R-:W-:Y:S01]  /*0a40*/  DMUL.RP R18, R20, R18 ;  /* 0x0000001214127228 */ /* 0x000fe20000008000 */
[----:B------:R-:W-:-:S06]  /*0a50*/  IMAD.MOV.U32 R2, RZ, RZ, RZ ;  /* 0x000000ffff027224 */ /* 0x000fcc00078e00ff */
[----:B------:R-:W-:-:S03]  /*0a60*/  DFMA R2, R16, -R2, R20 ;  /* 0x800000021002722b */ /* 0x000fc60000000014 */
[----:B------:R-:W-:-:S03]  /*0a70*/  LOP3.LUT R9, R19, R9, RZ, 0x3c, !PT ;  /* 0x0000000913097212 */ /* 0x000fc600078e3cff */
[----:B------:R-:W-:-:S04]  /*0a80*/  IADD3 R2, PT, PT, -R10, -0x43300000, RZ ;  /* 0xbcd000000a027810 */ /* 0x000fc80007ffe1ff */
[----:B------:R-:W-:-:S04]  /*0a90*/  FSETP.NEU.AND P0, PT, |R3|, R2, PT ;  /* 0x000000020300720b */ /* 0x000fc80003f0d200 */
[----:B------:R-:W-:Y:S02]  /*0aa0*/  FSEL R16, R18, R16, !P0 ;  /* 0x0000001012107208 */ /* 0x000fe40004000000 */
[----:B------:R-:W-:Y:S01]  /*0ab0*/  FSEL R17, R9, R17, !P0 ;  /* 0x0000001109117208 */ /* 0x000fe20004000000 */
[----:B------:R-:W-:Y:S06]  /*0ac0*/  BRA `(.L_x_8) ;  /* 0x0000000000547947 */ /* 0x000fec0003800000 */
.L_x_7:
[----:B------:R-:W-:-:S14]  /*0ad0*/  DSETP.NAN.AND P0, PT, R10, R10, PT ;  /* 0x0000000a0a00722a */ /* 0x000fdc0003f08000 */
[----:B------:R-:W-:Y:S05]  /*0ae0*/  @P0 BRA `(.L_x_9) ;  /* 0x0000000000440947 */ /* 0x000fea0003800000 */
[----:B------:R-:W-:-:S14]  /*0af0*/  DSETP.NAN.AND P0, PT, R8, R8, PT ;  /* 0x000000080800722a */ /* 0x000fdc0003f08000 */
[----:B------:R-:W-:Y:S05]  /*0b00*/  @P0 BRA `(.L_x_10) ;  /* 0x0000000000300947 */ /* 0x000fea0003800000 */
[----:B------:R-:W-:Y:S01]  /*0b10*/  ISETP.NE.AND P0, PT, R25, R24, PT ;  /* 0x000000181900720c */ /* 0x000fe20003f05270 */
[----:B------:R-:W-:Y:S02]  /*0b20*/  IMAD.MOV.U32 R16, RZ, RZ, 0x0 ;  /* 0x00000000ff107424 */ /* 0x000fe400078e00ff */
[----:B------:R-:W-:-:S10]  /*0b30*/  IMAD.MOV.U32 R17, RZ, RZ, -0x80000 ;  /* 0xfff80000ff117424 */ /* 0x000fd400078e00ff */
[----:B------:R-:W-:Y:S05]  /*0b40*/  @!P0 BRA `(.L_x_8) ;  /* 0x0000000000348947 */ /* 0x000fea0003800000 */
[----:B------:R-:W-:Y:S02]  /*0b50*/  ISETP.NE.AND P0, PT, R25, 0x7ff00000, PT ;  /* 0x7ff000001900780c */ /* 0x000fe40003f05270 */
[----:B------:R-:W-:Y:S02]  /*0b60*/  LOP3.LUT R17, R11, 0x80000000, R9, 0x48, !PT ;  /* 0x800000000b117812 */ /* 0x000fe400078e4809 */
[----:B------:R-:W-:-:S13]  /*0b70*/  ISETP.EQ.OR P0, PT, R24, RZ, !P0 ;  /* 0x000000ff1800720c */ /* 0x000fda0004702670 */
[----:B------:R-:W-:Y:S01]  /*0b80*/  @P0 LOP3.LUT R2, R17, 0x7ff00000, RZ, 0xfc, !PT ;  /* 0x7ff0000011020812 */ /* 0x000fe200078efcff */
[----:B------:R-:W-:Y:S02]  /*0b90*/  @!P0 IMAD.MOV.U32 R16, RZ, RZ, RZ ;  /* 0x000000ffff108224 */ /* 0x000fe400078e00ff */
[----:B------:R-:W-:Y:S02]  /*0ba0*/  @P0 IMAD.MOV.U32 R16, RZ, RZ, RZ ;  /* 0x000000ffff100224 */ /* 0x000fe400078e00ff */
[----:B------:R-:W-:Y:S01]  /*0bb0*/  @P0 IMAD.MOV.U32 R17, RZ, RZ, R2 ;  /* 0x000000ffff110224 */ /* 0x000fe200078e0002 */
[----:B------:R-:W-:Y:S06]  /*0bc0*/  BRA `(.L_x_8) ;  /* 0x0000000000147947 */ /* 0x000fec0003800000 */
.L_x_10:
[----:B------:R-:W-:Y:S01]  /*0bd0*/  LOP3.LUT R17, R9, 0x80000, RZ, 0xfc, !PT ;  /* 0x0008000009117812 */ /* 0x000fe200078efcff */
[----:B------:R-:W-:Y:S01]  /*0be0*/  IMAD.MOV.U32 R16, RZ, RZ, R8 ;  /* 0x000000ffff107224 */ /* 0x000fe200078e0008 */
[----:B------:R-:W-:Y:S06]  /*0bf0*/  BRA `(.L_x_8) ;  /* 0x0000000000087947 */ /* 0x000fec0003800000 */
.L_x_9:
[----:B------:R-:W-:Y:S01]  /*0c00*/  LOP3.LUT R17, R11, 0x80000, RZ, 0xfc, !PT ;  /* 0x000800000b117812 */ /* 0x000fe200078efcff */
[----:B------:R-:W-:-:S07]  /*0c10*/  IMAD.MOV.U32 R16, RZ, RZ, R10 ;  /* 0x000000ffff107224 */ /* 0x000fce00078e000a */
.L_x_8:
[----:B------:R-:W-:Y:S05]  /*0c20*/  BSYNC.RECONVERGENT B2 ;  /* 0x0000000000027941 */ /* 0x000fea0003800200 */
.L_x_6:
[----:B------:R-:W-:Y:S02]  /*0c30*/  IMAD.MOV.U32 R23, RZ, RZ, 0x0 ;  /* 0x00000000ff177424 */ /* 0x000fe400078e00ff */
[----:B------:R-:W-:Y:S02]  /*0c40*/  IMAD.MOV.U32 R2, RZ, RZ, R16 ;  /* 0x000000ffff027224 */ /* 0x000fe400078e0010 */
[----:B------:R-:W-:Y:S01]  /*0c50*/  IMAD.MOV.U32 R3, RZ, RZ, R17 ;  /* 0x000000ffff037224 */ /* 0x000fe200078e0011 */
[----:B------:R-:W-:Y:S06]  /*0c60*/  RET.REL.NODEC R22 `(ntt_pointwise_multiply) ;  /* 0xfffffff016e47950 */ /* 0x000fec0003c3ffff */
.L_x_11:
[----:B------:R-:W-:-:S00]  /*0c70*/  BRA `(.L_x_11) ;  /* 0xfffffffc00fc7947 */ /* 0x000fc0000383ffff */
[----:B------:R-:W-:-:S00]  /*0c80*/  NOP ;  /* 0x0000000000007918 */ /* 0x000fc00000000000 */
[----:B------:R-:W-:-:S00]  /*0c90*/  NOP ;  /* 0x0000000000007918 */ /* 0x000fc00000000000 */
[----:B------:R-:W-:-:S00]  /*0ca0*/  NOP ;  /* 0x0000000000007918 */ /* 0x000fc00000000000 */
[----:B------:R-:W-:-:S00]  /*0cb0*/  NOP ;  /* 0x0000000000007918 */ /* 0x000fc00000000000 */
[----:B------:R-:W-:-:S00]  /*0cc0*/  NOP ;  /* 0x0000000000007918 */ /* 0x000fc00000000000 */
[----:B------:R-:W-:-:S00]  /*0cd0*/  NOP ;  /* 0x0000000000007918 */ /* 0x000fc00000000000 */
[----:B------:R-:W-:-:S00]  /*0ce0*/  NOP ;  /* 0x0000000000007918 */ /* 0x000fc00000000000 */
[----:B------:R-:W-:-:S00]  /*0cf0*/  NOP ;  /* 0x0000000000007918 */ /* 0x000fc00000000000 */
.L_x_116:


//--------------------- .text.ntt_scalar_multiply --------------------------
	.section	.text.ntt_scalar_multiply,"ax",@progbits
	.align	128
        .global         ntt_scalar_multiply
        .type           ntt_scalar_multiply,@function
        .size           ntt_scalar_multiply,(.L_x_117 - ntt_scalar_multiply)
        .other          ntt_scalar_multiply,@"STO_CUDA_ENTRY STV_DEFAULT"
ntt_scalar_multiply:
.text.ntt_scalar_multiply:
        /* <DEDUP_REMOVED lines=9> */
[----:B------:R-:W1:Y:S01]  /*0090*/  LDCU.64 UR4, c[0x0][0x358] ;  /* 0x00006b00ff0477ac */ /* 0x000e620008000a00 */
[----:B------:R-:W2:Y:S01]  /*00a0*/  LDCU.64 UR6, c[0x0][0x388] ;  /* 0x00007100ff0677ac */ /* 0x000ea20008000a00 */
[----:B0-----:R-:W-:-:S05]  /*00b0*/  IMAD.WIDE.U32 R4, R3, 0x8, R4 ;  /* 0x0000000803047825 */ /* 0x001fca00078e0004 */
[----:B-1----:R-:W2:Y:S01]  /*00c0*/  LDG.E.64 R10, desc[UR4][R4.64] ;  /* 0x00000004040a7981 */ /* 0x002ea2000c1e1b00 */
[----:B------:R-:W-:Y:S01]  /*00d0*/  BSSY.RECONVERGENT B0, `(.L_x_12) ;  /* 0x0000050000007945 */ /* 0x000fe20003800200 */
[----:B--2---:R-:W-:-:S04]  /*00e0*/  IMAD.WIDE.U32 R2, R11, UR6, RZ ;  /* 0x000000060b027c25 */ /* 0x004fc8000f8e00ff */
[----:B------:R-:W-:-:S04]  /*00f0*/  IMAD.WIDE.U32 R6, R10, UR6, RZ ;  /* 0x000000060a067c25 */ /* 0x000fc8000f8e00ff */
[----:B------:R-:W-:-:S04]  /*0100*/  IMAD.WIDE.U32 R2, P0, R10, UR7, R2 ;  /* 0x000000070a027c25 */ /* 0x000fc8000f800002 */
[----:B------:R-:W-:Y:S01]  /*0110*/  IMAD.X R9, RZ, RZ, RZ, P0 ;  /* 0x000000ffff097224 */ /* 0x000fe200000e06ff */
[----:B------:R-:W-:Y:S01]  /*0120*/  IADD3 R0, P0, PT, R7, R2, RZ ;  /* 0x0000000207007210 */ /* 0x000fe20007f1e0ff */
[----:B------:R-:W-:-:S04]  /*0130*/  IMAD.MOV.U32 R8, RZ, RZ, R3 ;  /* 0x000000ffff087224 */ /* 0x000fc800078e0003 */
[----:B------:R-:W-:-:S03]  /*0140*/  IMAD.WIDE.U32.X R8, R11, UR7, R8, P0 ;  /* 0x000000070b087c25 */ /* 0x000fc600080e0408 */
[----:B------:R-:W-:-:S04]  /*0150*/  ISETP.NE.U32.AND P0, PT, R8, RZ, PT ;  /* 0x000000ff0800720c */ /* 0x000fc80003f05070 */
[----:B------:R-:W-:-:S13]  /*0160*/  ISETP.NE.AND.EX P0, PT, R9, RZ, PT, P0 ;  /* 0x000000ff0900720c */ /* 0x000fda0003f05300 */
[----:B------:R-:W0:Y:S02]  /*0170*/  @!P0 LDC.64 R12, c[0x0][0x398] ;  /* 0x0000e600ff0c8b82 */ /* 0x000e240000000a00 */
        /* <DEDUP_REMOVED lines=11> */
[----:B0-----:R-:W0:Y:S01]  /*0230*/  I2F.F64.U64 R26, UR6 ;  /* 0x00000006001a7d12 */ /* 0x001e220008301800 */
[----:B------:R-:W1:Y:S07]  /*0240*/  LDCU.64 UR6, c[0x0][0x388] ;  /* 0x00007100ff0677ac */ /* 0x000e6e0008000a00 */
[----:B0-----:R-:W0:Y:S02]  /*0250*/  MUFU.RCP64H R15, R27 ;  /* 0x0000001b000f7308 */ /* 0x001e240000001800 */
[----:B0-----:R-:W-:-:S08]  /*0260*/  DFMA R2, -R26, R14, 1 ;  /* 0x3ff000001a02742b */ /* 0x001fd0000000010e */
[----:B------:R-:W-:Y:S02]  /*0270*/  DFMA R16, R2, R2, R2 ;  /* 0x000000020210722b */ /* 0x000fe40000000002 */
[----:B-1----:R-:W0:Y:S06]  /*0280*/  I2F.F64.U64 R2, UR6 ;  /* 0x0000000600027d12 */ /* 0x002e2c0008301800 */
[----:B------:R-:W-:-:S08]  /*0290*/  DFMA R16, R14, R16, R14 ;  /* 0x000000100e10722b */ /* 0x000fd0000000000e */
[----:B------:R-:W-:Y:S02]  /*02a0*/  DFMA R14, -R26, R16, 1 ;  /* 0x3ff000001a0e742b */ /* 0x000fe40000000110 */
[----:B0-----:R-:W-:-:S06]  /*02b0*/  DMUL R12, R12, R2 ;  /* 0x000000020c0c7228 */ /* 0x001fcc0000000000 */
[----:B------:R-:W-:-:S04]  /*02c0*/  DFMA R14, R16, R14, R16 ;  /* 0x0000000e100e722b */ /* 0x000fc80000000010 */
[----:B------:R-:W-:-:S04]  /*02d0*/  FSETP.GEU.AND P1, PT, |R13|, 6.5827683646048100446e-37, PT ;  /* 0x036000000d00780b */ /* 0x000fc80003f2e200 */
[----:B------:R-:W-:-:S08]  /*02e0*/  DMUL R2, R12, R14 ;  /* 0x0000000e0c027228 */ /* 0x000fd00000000000 */
[----:B------:R-:W-:-:S08]  /*02f0*/  DFMA R16, -R26, R2, R12 ;  /* 0x000000021a10722b */ /* 0x000fd0000000010c */
[----:B------:R-:W-:-:S10]  /*0300*/  DFMA R2, R14, R16, R2 ;  /* 0x000000100e02722b */ /* 0x000fd40000000002 */
[----:B------:R-:W-:-:S05]  /*0310*/  FFMA R14, RZ, R27, R3 ;  /* 0x0000001bff0e7223 */ /* 0x000fca0000000003 */
[----:B------:R-:W-:-:S13]  /*0320*/  FSETP.GT.AND P0, PT, |R14|, 1.469367938527859385e-39, PT ;  /* 0x001000000e00780b */ /* 0x000fda0003f04200 */
[----:B------:R-:W-:Y:S05]  /*0330*/  @P0 BRA P1, `(.L_x_15) ;  /* 0x0000000000080947 */ /* 0x000fea0000800000 */
[----:B------:R-:W-:-:S07]  /*0340*/  MOV R16, 0x360 ;  /* 0x0000036000107802 */ /* 0x000fce0000000f00 */
[----:B------:R-:W-:Y:S05]  /*0350*/  CALL.REL.NOINC `($__internal_1_$__cuda_sm20_div_rn_f64_full) ;  /* 0x0000000000b07944 */ /* 0x000fea0003c00000 */
.L_x_15:
[----:B------:R-:W-:Y:S05]  /*0360*/  BSYNC.RECONVERGENT B1 ;  /* 0x0000000000017941 */ /* 0x000fea0003800200 */
.L_x_14:
        /* <DEDUP_REMOVED lines=28> */
.L_x_17:
        /* <DEDUP_REMOVED lines=8> */
.L_x_16:
[----:B------:R-:W-:Y:S02]  /*05b0*/  IMAD.MOV.U32 R12, RZ, RZ, R0 ;  /* 0x000000ffff0c7224 */ /* 0x000fe400078e0000 */
[----:B------:R-:W-:-:S07]  /*05c0*/  IMAD.MOV.U32 R13, RZ, RZ, R2 ;  /* 0x000000ffff0d7224 */ /* 0x000fce00078e0002 */
.L_x_13:
[----:B------:R-:W-:Y:S05]  /*05d0*/  BSYNC.RECONVERGENT B0 ;  /* 0x0000000000007941 */ /* 0x000fea0003800200 */
.L_x_12:
[----:B------:R-:W-:Y:S02]  /*05e0*/  IMAD.MOV.U32 R2, RZ, RZ, R12 ;  /* 0x000000ffff027224 */ /* 0x000fe400078e000c */
[----:B------:R-:W-:-:S05]  /*05f0*/  IMAD.MOV.U32 R3, RZ, RZ, R13 ;  /* 0x000000ffff037224 */ /* 0x000fca00078e000d */
[----:B------:R-:W-:Y:S01]  /*0600*/  STG.E.64 desc[UR4][R4.64], R2 ;  /* 0x0000000204007986 */ /* 0x000fe2000c101b04 */
[----:B------:R-:W-:Y:S05]  /*0610*/  EXIT ;  /* 0x000000000000794d */ /* 0x000fea0003800000 */
        .weak           $__internal_1_$__cuda_sm20_div_rn_f64_full
        .type           $__internal_1_$__cuda_sm20_div_rn_f64_full,@function
        .size           $__internal_1_$__cuda_sm20_div_rn_f64_full,(.L_x_117 - $__internal_1_$__cuda_sm20_div_rn_f64_full)
$__internal_1_$__cuda_sm20_div_rn_f64_full:
        /* <DEDUP_REMOVED lines=9> */
[----:B------:R-:W-:Y:S01]  /*06b0*/  BSSY.RECONVERGENT B2, `(.L_x_18) ;  /* 0x0000050000027945 */ /* 0x000fe20003800200 */
[----:B------:R-:W-:-:S03]  /*06c0*/  LOP3.LUT R26, R27, 0x7ff00000, RZ, 0xc0, !PT ;  /* 0x7ff000001b1a7812 */ /* 0x000fc600078ec0ff */
[----:B------:R-:W-:Y:S01]  /*06d0*/  @!P0 DMUL R2, R10, 8.98846567431157953865e+307 ;  /* 0x7fe000000a028828 */ /* 0x000fe20000000000 */
[----:B------:R-:W-:-:S03]  /*06e0*/  ISETP.GE.U32.AND P1, PT, R17, R26, PT ;  /* 0x0000001a1100720c */ /* 0x000fc60003f26070 */
[----:B------:R-:W-:Y:S01]  /*06f0*/  @!P2 LOP3.LUT R18, R11, 0x7ff00000, RZ, 0xc0, !PT ;  /* 0x7ff000000b12a812 */ /* 0x000fe200078ec0ff */
[----:B------:R-:W-:Y:S01]  /*0700*/  @!P2 IMAD.MOV.U32 R22, RZ, RZ, RZ ;  /* 0x000000ffff16a224 */ /* 0x000fe200078e00ff */
[----:B------:R-:W0:Y:S02]  /*0710*/  MUFU.RCP64H R21, R3 ;  /* 0x0000000300157308 */ /* 0x000e240000001800 */
[----:B------:R-:W-:Y:S01]  /*0720*/  @!P2 ISETP.GE.U32.AND P3, PT, R17, R18, PT ;  /* 0x000000121100a20c */ /* 0x000fe20003f66070 */
[----:B------:R-:W-:Y:S01]  /*0730*/  IMAD.MOV.U32 R18, RZ, RZ, 0x1ca00000 ;  /* 0x1ca00000ff127424 */ /* 0x000fe200078e00ff */
[----:B------:R-:W-:-:S04]  /*0740*/  @!P0 LOP3.LUT R26, R3, 0x7ff00000, RZ, 0xc0, !PT ;  /* 0x7ff00000031a8812 */ /* 0x000fc800078ec0ff */
[----:B------:R-:W-:Y:S01]  /*0750*/  @!P2 SEL R19, R18, 0x63400000, !P3 ;  /* 0x634000001213a807 */ /* 0x000fe20005800000 */
[----:B------:R-:W-:-:S03]  /*0760*/  VIADD R27, R26, 0xffffffff ;  /* 0xffffffff1a1b7836 */ /* 0x000fc60000000000 */
[----:B------:R-:W-:-:S04]  /*0770*/  @!P2 LOP3.LUT R19, R19, 0x80000000, R13, 0xf8, !PT ;  /* 0x800000001313a812 */ /* 0x000fc800078ef80d */
[----:B------:R-:W-:Y:S01]  /*0780*/  @!P2 LOP3.LUT R23, R19, 0x100000, RZ, 0xfc, !PT ;  /* 0x001000001317a812 */ /* 0x000fe200078efcff */
[----:B0-----:R-:W-:Y:S01]  /*0790*/  DFMA R14, R20, -R2, 1 ;  /* 0x3ff00000140e742b */ /* 0x001fe20000000802 */
[----:B------:R-:W-:-:S07]  /*07a0*/  IMAD.MOV.U32 R19, RZ, RZ, R17 ;  /* 0x000000ffff137224 */ /* 0x000fce00078e0011 */
        /* <DEDUP_REMOVED lines=12> */
[----:B------:R-:W-:-:S03]  /*0870*/  DFMA R22, R20, -R2, R14 ;  /* 0x800000021416722b */ /* 0x000fc6000000000e */
[----:B------:R-:W-:-:S05]  /*0880*/  ISETP.GT.U32.OR P0, PT, R27, 0x7feffffe, P0 ;  /* 0x7feffffe1b00780c */ /* 0x000fca0000704470 */
[----:B------:R-:W-:-:S08]  /*0890*/  DFMA R22, R24, R22, R20 ;  /* 0x000000161816722b */ /* 0x000fd00000000014 */
[----:B------:R-:W-:Y:S05]  /*08a0*/  @P0 BRA `(.L_x_19) ;  /* 0x00000000006c0947 */ /* 0x000fea0003800000 */
[----:B------:R-:W-:-:S04]  /*08b0*/  LOP3.LUT R20, R11, 0x7ff00000, RZ, 0xc0, !PT ;  /* 0x7ff000000b147812 */ /* 0x000fc800078ec0ff */
[CC--:B------:R-:W-:Y:S02]  /*08c0*/  VIADDMNMX R12, R17.reuse, -R20.reuse, 0xb9600000, !PT ;  /* 0xb9600000110c7446 */ /* 0x0c0fe40007800914 */
[----:B------:R-:W-:Y:S02]  /*08d0*/  ISETP.GE.U32.AND P0, PT, R17, R20, PT ;  /* 0x000000141100720c */ /* 0x000fe40003f06070 */
[----:B------:R-:W-:Y:S02]  /*08e0*/  VIMNMX R12, PT, PT, R12, 0x46a00000, PT ;  /* 0x46a000000c0c7848 */ /* 0x000fe40003fe0100 */
[----:B------:R-:W-:Y:S01]  /*08f0*/  SEL R13, R18, 0x63400000, !P0 ;  /* 0x63400000120d7807 */ /* 0x000fe20004000000 */
[----:B------:R-:W-:-:S04]  /*0900*/  IMAD.MOV.U32 R18, RZ, RZ, RZ ;  /* 0x000000ffff127224 */ /* 0x000fc800078e00ff */
        /* <DEDUP_REMOVED lines=21> */
.L_x_19:
        /* <DEDUP_REMOVED lines=16> */
.L_x_22:
[----:B------:R-:W-:Y:S01]  /*0b60*/  LOP3.LUT R21, R11, 0x80000, RZ, 0xfc, !PT ;  /* 0x000800000b157812 */ /* 0x000fe200078efcff */
[----:B------:R-:W-:Y:S01]  /*0b70*/  IMAD.MOV.U32 R20, RZ, RZ, R10 ;  /* 0x000000ffff147224 */ /* 0x000fe200078e000a */
[----:B------:R-:W-:Y:S06]  /*0b80*/  BRA `(.L_x_20) ;  /* 0x0000000000087947 */ /* 0x000fec0003800000 */
.L_x_21:
[----:B------:R-:W-:Y:S01]  /*0b90*/  LOP3.LUT R21, R13, 0x80000, RZ, 0xfc, !PT ;  /* 0x000800000d157812 */ /* 0x000fe200078efcff */
[----:B------:R-:W-:-:S07]  /*0ba0*/  IMAD.MOV.U32 R20, RZ, RZ, R12 ;  /* 0x000000ffff147224 */ /* 0x000fce00078e000c */
.L_x_20:
[----:B------:R-:W-:Y:S05]  /*0bb0*/  BSYNC.RECONVERGENT B2 ;  /* 0x0000000000027941 */ /* 0x000fea0003800200 */
.L_x_18:
[----:B------:R-:W-:Y:S02]  /*0bc0*/  IMAD.MOV.U32 R17, RZ, RZ, 0x0 ;  /* 0x00000000ff117424 */ /* 0x000fe400078e00ff */
[----:B------:R-:W-:Y:S02]  /*0bd0*/  IMAD.MOV.U32 R2, RZ, RZ, R20 ;  /* 0x000000ffff027224 */ /* 0x000fe400078e0014 */
[----:B------:R-:W-:Y:S01]  /*0be0*/  IMAD.MOV.U32 R3, RZ, RZ, R21 ;  /* 0x000000ffff037224 */ /* 0x000fe200078e0015 */
[----:B------:R-:W-:Y:S06]  /*0bf0*/  RET.REL.NODEC R16 `(ntt_scalar_multiply) ;  /* 0xfffffff410007950 */ /* 0x000fec0003c3ffff */
.L_x_23:
        /* <DEDUP_REMOVED lines=16> */
.L_x_117:


//--------------------- .text.bit_reverse_permutation --------------------------
	.section	.text.bit_reverse_permutation,"ax",@progbits
	.align	128
        .global         bit_reverse_permutation
        .type           bit_reverse_permutation,@function
        .size           bit_reverse_permutation,(.L_x_124 - bit_reverse_permutation)
        .other          bit_reverse_permutation,@"STO_CUDA_ENTRY STV_DEFAULT"
bit_reverse_permutation:
.text.bit_reverse_permutation:
[----:B------:R-:W-:Y:S01]  /*0000*/  LDC R1, c[0x0][0x37c] ;  /* 0x0000df00ff017b82 */ /* 0x000fe20000000800 */
[----:B------:R-:W0:Y:S07]  /*0010*/  S2R R3, SR_TID.X ;  /* 0x0000000000037919 */ /* 0x000e2e0000002100 */
[----:B------:R-:W0:Y:S01]  /*0020*/  S2UR UR5, SR_CTAID.X ;  /* 0x00000000000579c3 */ /* 0x000e220000002500 */
[----:B------:R-:W1:Y:S07]  /*0030*/  LDCU UR4, c[0x0][0x388] ;  /* 0x00007100ff0477ac */ /* 0x000e6e0008000800 */
[----:B------:R-:W0:Y:S01]  /*0040*/  LDC R0, c[0x0][0x360] ;  /* 0x0000d800ff007b82 */ /* 0x000e220000000800 */
[----:B-1----:R-:W-:Y:S01]  /*0050*/  USHF.R.U32.HI UR4, URZ, 0x1, UR4 ;  /* 0x00000001ff047899 */ /* 0x002fe20008011604 */
[----:B0-----:R-:W-:-:S05]  /*0060*/  IMAD R0, R0, UR5, R3 ;  /* 0x0000000500007c24 */ /* 0x001fca000f8e0203 */
[----:B------:R-:W-:-:S13]  /*0070*/  ISETP.GE.U32.AND P0, PT, R0, UR4, PT ;  /* 0x0000000400007c0c */ /* 0x000fda000bf06070 */
[----:B------:R-:W-:Y:S05]  /*0080*/  @P0 EXIT ;  /* 0x000000000000094d */ /* 0x000fea0003800000 */
[----:B------:R-:W0:Y:S01]  /*0090*/  LDCU UR5, c[0x0][0x38c] ;  /* 0x00007180ff0577ac */ /* 0x000e220008000800 */
[----:B------:R-:W-:Y:S01]  /*00a0*/  IMAD.MOV.U32 R7, RZ, RZ, RZ ;  /* 0x000000ffff077224 */ /* 0x000fe200078e00ff */
[----:B0-----:R-:W-:-:S09]  /*00b0*/  UISETP.NE.AND UP0, UPT, UR5, URZ, UPT ;  /* 0x000000ff0500728c */ /* 0x001fd2000bf05270 */
[----:B------:R-:W-:Y:S05]  /*00c0*/  BRA.U !UP0, `(.L_x_24) ;  /* 0x0000000508cc7547 */ /* 0x000fea000b800000 */
[----:B------:R-:W-:Y:S01]  /*00d0*/  UISETP.GE.U32.AND UP0, UPT, UR5, 0x4, UPT ;  /* 0x000000040500788c */ /* 0x000fe2000bf06070 */
[----:B------:R-:W-:Y:S01]  /*00e0*/  IMAD.MOV.U32 R7, RZ, RZ, RZ ;  /* 0x000000ffff077224 */ /* 0x000fe200078e00ff */
[----:B------:R-:W-:Y:S01]  /*00f0*/  ULOP3.LUT UR4, UR5, 0x3, URZ, 0xc0, !UPT ;  /* 0x0000000305047892 */ /* 0x000fe2000f8ec0ff */
[----:B------:R-:W-:-:S06]  /*0100*/  IMAD.MOV.U32 R2, RZ, RZ, R0 ;  /* 0x000000ffff027224 */ /* 0x000fcc00078e0000 */
[----:B------:R-:W-:Y:S05]  /*0110*/  BRA.U !UP0, `(.L_x_25) ;  /* 0x0000000508947547 */ /* 0x000fea000b800000 */
[----:B------:R-:W-:Y:S01]  /*0120*/  ULOP3.LUT UR5, UR5, 0xfffffffc, URZ, 0xc0, !UPT ;  /* 0xfffffffc05057892 */ /* 0x000fe2000f8ec0ff */
[----:B------:R-:W-:Y:S02]  /*0130*/  IMAD.MOV.U32 R7, RZ, RZ, RZ ;  /* 0x000000ffff077224 */ /* 0x000fe400078e00ff */
[----:B------:R-:W-:Y:S01]  /*0140*/  IMAD.MOV.U32 R2, RZ, RZ, R0 ;  /* 0x000000ffff027224 */ /* 0x000fe200078e0000 */
[----:B------:R-:W-:-:S04]  /*0150*/  UIADD3 UR5, UPT, UPT, -UR5, URZ, URZ ;  /* 0x000000ff05057290 */ /* 0x000fc8000fffe1ff */
[----:B------:R-:W-:-:S09]  /*0160*/  UISETP.GE.AND UP0, UPT, UR5, URZ, UPT ;  /* 0x000000ff0500728c */ /* 0x000fd2000bf06270 */
[----:B------:R-:W-:Y:S05]  /*0170*/  BRA.U UP0, `(.L_x_26) ;  /* 0x0000000500447547 */ /* 0x000fea000b800000 */
[----:B------:R-:W-:Y:S02]  /*0180*/  UIADD3 UR6, UPT, UPT, -UR5, URZ, URZ ;  /* 0x000000ff05067290 */ /* 0x000fe4000fffe1ff */
[----:B------:R-:W-:Y:S02]  /*0190*/  UPLOP3.LUT UP0, UPT, UPT, UPT, UPT, 0x80, 0x8 ;  /* 0x000000000008789c */ /* 0x000fe40003f0f070 */
[----:B------:R-:W-:-:S09]  /*01a0*/  UISETP.GT.AND UP1, UPT, UR6, 0xc, UPT ;  /* 0x0000000c0600788c */ /* 0x000fd2000bf24270 */
[----:B------:R-:W-:Y:S05]  /*01b0*/  BRA.U !UP1, `(.L_x_27) ;  /* 0x0000000109c07547 */ /* 0x000fea000b800000 */
[----:B------:R-:W-:-:S11]  /*01c0*/  UPLOP3.LUT UP0, UPT, UPT, UPT, UPT, 0x40, 0x4 ;  /* 0x000000000004789c */ /* 0x000fd60003f0e870 */
.L_x_28:
[C---:B------:R-:W-:Y:S01]  /*01d0*/  IMAD.SHL.U32 R3, R2.reuse, 0x4, RZ ;  /* 0x0000000402037824 */ /* 0x040fe200078e00ff */
[----:B------:R-:W-:Y:S01]  /*01e0*/  LOP3.LUT R5, R2, 0x2, RZ, 0xc0, !PT ;  /* 0x0000000202057812 */ /* 0x000fe200078ec0ff */
[----:B------:R-:W-:Y:S01]  /*01f0*/  UIADD3 UR5, UPT, UPT, UR5, 0x10, URZ ;  /* 0x0000001005057890 */ /* 0x000fe2000fffe0ff */
[--C-:B------:R-:W-:Y:S02]  /*0200*/  SHF.R.U32.HI R6, RZ, 0x3, R2.reuse ;  /* 0x00000003ff067819 */ /* 0x100fe40000011602 */
[----:B------:R-:W-:Y:S01]  /*0210*/  LOP3.LUT R4, R3, 0x4, RZ, 0xc0, !PT ;  /* 0x0000000403047812 */ /* 0x000fe200078ec0ff */
[----:B------:R-:W-:Y:S01]  /*0220*/  UISETP.GE.AND UP1, UPT, UR5, -0xc, UPT ;  /* 0xfffffff40500788c */ /* 0x000fe2000bf26270 */
[----:B------:R-:W-:Y:S02]  /*0230*/  SHF.R.U32.HI R3, RZ, 0x2, R2 ;  /* 0x00000002ff037819 */ /* 0x000fe40000011602 */
[----:B------:R-:W-:Y:S01]  /*0240*/  LOP3.LUT R6, R6, 0x1, RZ, 0xc0, !PT ;  /* 0x0000000106067812 */ /* 0x000fe200078ec0ff */
[----:B------:R-:W-:Y:S01]  /*0250*/  IMAD R4, R7, 0x8, R4 ;  /* 0x0000000807047824 */ /* 0x000fe200078e0204 */
[----:B------:R-:W-:-:S02]  /*0260*/  SHF.R.U32.HI R7, RZ, 0x4, R2 ;  /* 0x00000004ff077819 */ /* 0x000fc40000011602 */
[----:B------:R-:W-:Y:S02]  /*0270*/  LOP3.LUT R3, R3, 0x1, RZ, 0xc0, !PT ;  /* 0x0000000103037812 */ /* 0x000fe400078ec0ff */
[----:B------:R-:W-:Y:S01]  /*0280*/  SHF.R.U32.HI R9, RZ, 0x8, R2 ;  /* 0x00000008ff097819 */ /* 0x000fe20000011602 */
[----:B------:R-:W-:Y:S01]  /*0290*/  IMAD.SHL.U32 R8, R7, 0x4, RZ ;  /* 0x0000000407087824 */ /* 0x000fe200078e00ff */
[----:B------:R-:W-:Y:S02]  /*02a0*/  IADD3 R3, PT, PT, R3, R5, R4 ;  /* 0x0000000503037210 */ /* 0x000fe40007ffe004 */
[----:B------:R-:W-:Y:S02]  /*02b0*/  SHF.R.U32.HI R4, RZ, 0x6, R2 ;  /* 0x00000006ff047819 */ /* 0x000fe40000011602 */
[----:B------:R-:W-:Y:S01]  /*02c0*/  LOP3.LUT R8, R8, 0x4, RZ, 0xc0, !PT ;  /* 0x0000000408087812 */ /* 0x000fe200078ec0ff */
[----:B------:R-:W-:Y:S01]  /*02d0*/  IMAD R3, R3, 0x2, R6 ;  /* 0x0000000203037824 */ /* 0x000fe200078e0206 */
[----:B------:R-:W-:-:S02]  /*02e0*/  SHF.R.U32.HI R5, RZ, 0x7, R2 ;  /* 0x00000007ff057819 */ /* 0x000fc40000011602 */
[----:B------:R-:W-:Y:S01]  /*02f0*/  LOP3.LUT R6, R7, 0x2, RZ, 0xc0, !PT ;  /* 0x0000000207067812 */ /* 0x000fe200078ec0ff */
[----:B------:R-:W-:Y:S01]  /*0300*/  IMAD R3, R3, 0x8, R8 ;  /* 0x0000000803037824 */ /* 0x000fe200078e0208 */
[----:B------:R-:W-:Y:S02]  /*0310*/  LOP3.LUT R4, R4, 0x1, RZ, 0xc0, !PT ;  /* 0x0000000104047812 */ /* 0x000fe400078ec0ff */
[----:B------:R-:W-:Y:S01]  /*0320*/  LOP3.LUT R8, R5, 0x1, RZ, 0xc0, !PT ;  /* 0x0000000105087812 */ /* 0x000fe200078ec0ff */
[----:B------:R-:W-:Y:S01]  /*0330*/  IMAD.SHL.U32 R5, R9, 0x4, RZ ;  /* 0x0000000409057824 */ /* 0x000fe200078e00ff */
[----:B------:R-:W-:Y:S02]  /*0340*/  IADD3 R3, PT, PT, R4, R6, R3 ;  /* 0x0000000604037210 */ /* 0x000fe40007ffe003 */
[----:B------:R-:W-:Y:S02]  /*0350*/  SHF.R.U32.HI R7, RZ, 0xc, R2 ;  /* 0x0000000cff077819 */ /* 0x000fe40000011602 */
[----:B------:R-:W-:Y:S01]  /*0360*/  LOP3.LUT R4, R5, 0x4, RZ, 0xc0, !PT ;  /* 0x0000000405047812 */ /* 0x000fe200078ec0ff */
[----:B------:R-:W-:Y:S01]  /*0370*/  IMAD R3, R3, 0x2, R8 ;  /* 0x0000000203037824 */ /* 0x000fe200078e0208 */
[--C-:B------:R-:W-:Y:S01]  /*0380*/  SHF.R.U32.HI R5, RZ, 0xa, R2.reuse ;  /* 0x0000000aff057819 */ /* 0x100fe20000011602 */
[----:B------:R-:W-:Y:S01]  /*0390*/  IMAD.SHL.U32 R8, R7, 0x4, RZ ;  /* 0x0000000407087824 */ /* 0x000fe200078e00ff */
[----:B------:R-:W-:Y:S01]  /*03a0*/  SHF.R.U32.HI R6, RZ, 0xb, R2 ;  /* 0x0000000bff067819 */ /* 0x000fe20000011602 */
[----:B------:R-:W-:Y:S01]  /*03b0*/  IMAD R3, R3, 0x8, R4 ;  /* 0x0000000803037824 */ /* 0x000fe200078e0204 */
[----:B------:R-:W-:-:S02]  /*03c0*/  LOP3.LUT R4, R9, 0x2, RZ, 0xc0, !PT ;  /* 0x0000000209047812 */ /* 0x000fc400078ec0ff */
[----:B------:R-:W-:Y:S02]  /*03d0*/  LOP3.LUT R5, R5, 0x1, RZ, 0xc0, !PT ;  /* 0x0000000105057812 */ /* 0x000fe400078ec0ff */
[----:B------:R-:W-:Y:S02]  /*03e0*/  LOP3.LUT R6, R6, 0x1, RZ, 0xc0, !PT ;  /* 0x0000000106067812 */ /* 0x000fe400078ec0ff */
[----:B------:R-:W-:Y:S02]  /*03f0*/  IADD3 R3, PT, PT, R5, R4, R3 ;  /* 0x0000000405037210 */ /* 0x000fe40007ffe003 */
[----:B------:R-:W-:Y:S02]  /*0400*/  LOP3.LUT R8, R8, 0x4, RZ, 0xc0, !PT ;  /* 0x0000000408087812 */ /* 0x000fe400078ec0ff */
[----:B------:R-:W-:Y:S01]  /*0410*/  SHF.R.U32.HI R4, RZ, 0xe, R2 ;  /* 0x0000000eff047819 */ /* 0x000fe20000011602 */
[----:B------:R-:W-:Y:S01]  /*0420*/  IMAD R3, R3, 0x2, R6 ;  /* 0x0000000203037824 */ /* 0x000fe200078e0206 */
[----:B------:R-:W-:-:S02]  /*0430*/  SHF.R.U32.HI R5, RZ, 0xf, R2 ;  /* 0x0000000fff057819 */ /* 0x000fc40000011602 */
[----:B------:R-:W-:Y:S01]  /*0440*/  LOP3.LUT R6, R7, 0x2, RZ, 0xc0, !PT ;  /* 0x0000000207067812 */ /* 0x000fe200078ec0ff */
[----:B------:R-:W-:Y:S01]  /*0450*/  IMAD R3, R3, 0x8, R8 ;  /* 0x0000000803037824 */ /* 0x000fe200078e0208 */
[----:B------:R-:W-:Y:S02]  /*0460*/  LOP3.LUT R4, R4, 0x1, RZ, 0xc0, !PT ;  /* 0x0000000104047812 */ /* 0x000fe400078ec0ff */
[----:B------:R-:W-:Y:S02]  /*0470*/  LOP3.LUT R8, R5, 0x1, RZ, 0xc0, !PT ;  /* 0x0000000105087812 */ /* 0x000fe400078ec0ff */
[----:B------:R-:W-:Y:S02]  /*0480*/  IADD3 R3, PT, PT, R4, R6, R3 ;  /* 0x0000000604037210 */ /* 0x000fe40007ffe003 */
[----:B------:R-:W-:-:S03]  /*0490*/  SHF.R.U32.HI R2, RZ, 0x10, R2 ;  /* 0x00000010ff027819 */ /* 0x000fc60000011602 */
[----:B------:R-:W-:Y:S01]  /*04a0*/  IMAD R7, R3, 0x2, R8 ;  /* 0x0000000203077824 */ /* 0x000fe200078e0208 */
[----:B------:R-:W-:Y:S06]  /*04b0*/  BRA.U !UP1, `(.L_x_28) ;  /* 0xfffffffd09447547 */ /* 0x000fec000b83ffff */
.L_x_27:
[----:B------:R-:W-:-:S04]  /*04c0*/  UIADD3 UR6, UPT, UPT, -UR5, URZ, URZ ;  /* 0x000000ff05067290 */ /* 0x000fc8000fffe1ff */
[----:B------:R-:W-:-:S09]  /*04d0*/  UISETP.GT.AND UP1, UPT, UR6, 0x4, UPT ;  /* 0x000000040600788c */ /* 0x000fd2000bf24270 */
[----:B------:R-:W-:Y:S05]  /*04e0*/  BRA.U !UP1, `(.L_x_29) ;  /* 0x0000000109607547 */ /* 0x000fea000b800000 */
[C---:B------:R-:W-:Y:S01]  /*04f0*/  IMAD.SHL.U32 R3, R2.reuse, 0x4, RZ ;  /* 0x0000000402037824 */ /* 0x040fe200078e00ff */
[----:B------:R-:W-:Y:S01]  /*0500*/  LOP3.LUT R5, R2, 0x2, RZ, 0xc0, !PT ;  /* 0x0000000202057812 */ /* 0x000fe200078ec0ff */
[----:B------:R-:W-:Y:S01]  /*0510*/  UIADD3 UR5, UPT, UPT, UR5, 0x8, URZ ;  /* 0x0000000805057890 */ /* 0x000fe2000fffe0ff */
[--C-:B------:R-:W-:Y:S01]  /*0520*/  SHF.R.U32.HI R6, RZ, 0x3, R2.reuse ;  /* 0x00000003ff067819 */ /* 0x100fe20000011602 */
[----:B------:R-:W-:Y:S01]  /*0530*/  UPLOP3.LUT UP0, UPT, UPT, UPT, UPT, 0x40, 0x4 ;  /* 0x000000000004789c */ /* 0x000fe20003f0e870 */
[----:B------:R-:W-:Y:S02]  /*0540*/  LOP3.LUT R4, R3, 0x4, RZ, 0xc0, !PT ;  /* 0x0000000403047812 */ /* 0x000fe400078ec0ff */
[----:B------:R-:W-:Y:S02]  /*0550*/  SHF.R.U32.HI R3, RZ, 0x2, R2 ;  /* 0x00000002ff037819 */ /* 0x000fe40000011602 */
[----:B------:R-:W-:Y:S01]  /*0560*/  LOP3.LUT R6, R6, 0x1, RZ, 0xc0, !PT ;  /* 0x0000000106067812 */ /* 0x000fe200078ec0ff */
[----:B------:R-:W-:Y:S01]  /*0570*/  IMAD R4, R7, 0x8, R4 ;  /* 0x0000000807047824 */ /* 0x000fe200078e0204 */
[----:B------:R-:W-:-:S02]  /*0580*/  SHF.R.U32.HI R7, RZ, 0x4, R2 ;  /* 0x00000004ff077819 */ /* 0x000fc40000011602 */
[----:B------:R-:W-:-:S03]  /*0590*/  LOP3.LUT R3, R3, 0x1, RZ, 0xc0, !PT ;  /* 0x0000000103037812 */ /* 0x000fc600078ec0ff */
[----:B------:R-:W-:Y:S01]  /*05a0*/  IMAD.SHL.U32 R8, R7, 0x4, RZ ;  /* 0x0000000407087824 */ /* 0x000fe200078e00ff */
[----:B------:R-:W-:Y:S02]  /*05b0*/  IADD3 R3, PT, PT, R3, R5, R4 ;  /* 0x0000000503037210 */ /* 0x000fe40007ffe004 */
[----:B------:R-:W-:Y:S02]  /*05c0*/  SHF.R.U32.HI R4, RZ, 0x6, R2 ;  /* 0x00000006ff047819 */ /* 0x000fe40000011602 */
[----:B------:R-:W-:Y:S01]  /*05d0*/  LOP3.LUT R8, R8, 0x4, RZ, 0xc0, !PT ;  /* 0x0000000408087812 */ /* 0x000fe200078ec0ff */
[----:B------:R-:W-:Y:S01]  /*05e0*/  IMAD R3, R3, 0x2, R6 ;  /* 0x0000000203037824 */ /* 0x000fe200078e0206 */
[----:B------:R-:W-:Y:S02]  /*05f0*/  SHF.R.U32.HI R5, RZ, 0x7, R2 ;  /* 0x00000007ff057819 */ /* 0x000fe40000011602 */
[----:B------:R-:W-:Y:S01]  /*0600*/  LOP3.LUT R6, R7, 0x2, RZ, 0xc0, !PT ;  /* 0x0000000207067812 */ /* 0x000fe200078ec0ff */
[----:B------:R-:W-:Y:S01]  /*0610*/  IMAD R3, R3, 0x8, R8 ;  /* 0x0000000803037824 */ /* 0x000fe200078e0208 */
[----:B------:R-:W-:-:S02]  /*0620*/  LOP3.LUT R4, R4, 0x1, RZ, 0xc0, !PT ;  /* 0x0000000104047812 */ /* 0x000fc400078ec0ff */
[----:B------:R-:W-:Y:S02]  /*0630*/  LOP3.LUT R8, R5, 0x1, RZ, 0xc0, !PT ;  /* 0x0000000105087812 */ /* 0x000fe400078ec0ff */
[----:B------:R-:W-:Y:S02]  /*0640*/  IADD3 R3, PT, PT, R4, R6, R3 ;  /* 0x0000000604037210 */ /* 0x000fe40007ffe003 */
[----:B------:R-:W-:-:S03]  /*0650*/  SHF.R.U32.HI R2, RZ, 0x8, R2 ;  /* 0x00000008ff027819 */ /* 0x000fc60000011602 */
[----:B------:R-:W-:-:S07]  /*0660*/  IMAD R7, R3, 0x2, R8 ;  /* 0x0000000203077824 */ /* 0x000fce00078e0208 */
.L_x_29:
[----:B------:R-:W-:-:S09]  /*0670*/  UISETP.NE.OR UP0, UPT, UR5, URZ, UP0 ;  /* 0x000000ff0500728c */ /* 0x000fd20008705670 */
[----:B------:R-:W-:Y:S05]  /*0680*/  BRA.U !UP0, `(.L_x_25) ;  /* 0x0000000108387547 */ /* 0x000fea000b800000 */
.L_x_26:
[C---:B------:R-:W-:Y:S01]  /*0690*/  IMAD.SHL.U32 R3, R2.reuse, 0x4, RZ ;  /* 0x0000000402037824 */ /* 0x040fe200078e00ff */
[----:B------:R-:W-:Y:S01]  /*06a0*/  UIADD3 UR5, UPT, UPT, UR5, 0x4, URZ ;  /* 0x0000000405057890 */ /* 0x000fe2000fffe0ff */
[----:B------:R-:W-:Y:S02]  /*06b0*/  LOP3.LUT R5, R2, 0x2, RZ, 0xc0, !PT ;  /* 0x0000000202057812 */ /* 0x000fe400078ec0ff */
[--C-:B------:R-:W-:Y:S01]  /*06c0*/  SHF.R.U32.HI R6, RZ, 0x3, R2.reuse ;  /* 0x00000003ff067819 */ /* 0x100fe20000011602 */
[----:B------:R-:W-:Y:S01]  /*06d0*/  UISETP.NE.AND UP0, UPT, UR5, URZ, UPT ;  /* 0x000000ff0500728c */ /* 0x000fe2000bf05270 */
[----:B------:R-:W-:Y:S02]  /*06e0*/  LOP3.LUT R4, R3, 0x4, RZ, 0xc0, !PT ;  /* 0x0000000403047812 */ /* 0x000fe400078ec0ff */
[----:B------:R-:W-:Y:S02]  /*06f0*/  SHF.R.U32.HI R3, RZ, 0x2, R2 ;  /* 0x00000002ff037819 */ /* 0x000fe40000011602 */
[----:B------:R-:W-:Y:S01]  /*0700*/  LOP3.LUT R6, R6, 0x1, RZ, 0xc0, !PT ;  /* 0x0000000106067812 */ /* 0x000fe200078ec0ff */
[----:B------:R-:W-:Y:S01]  /*0710*/  IMAD R4, R7, 0x8, R4 ;  /* 0x0000000807047824 */ /* 0x000fe200078e0204 */
[----:B------:R-:W-:-:S02]  /*0720*/  LOP3.LUT R3, R3, 0x1, RZ, 0xc0, !PT ;  /* 0x0000000103037812 */ /* 0x000fc400078ec0ff */
[----:B------:R-:W-:Y:S02]  /*0730*/  SHF.R.U32.HI R2, RZ, 0x4, R2 ;  /* 0x00000004ff027819 */ /* 0x000fe40000011602 */
[----:B------:R-:W-:-:S05]  /*0740*/  IADD3 R3, PT, PT, R3, R5, R4 ;  /* 0x0000000503037210 */ /* 0x000fca0007ffe004 */
[----:B------:R-:W-:Y:S01]  /*0750*/  IMAD R7, R3, 0x2, R6 ;  /* 0x0000000203077824 */ /* 0x000fe200078e0206 */
[----:B------:R-:W-:Y:S06]  /*0760*/  BRA.U UP0, `(.L_x_26) ;  /* 0xfffffffd00c87547 */ /* 0x000fec000b83ffff */
.L_x_25:
[----:B------:R-:W-:-:S09]  /*0770*/  UISETP.NE.AND UP0, UPT, UR4, URZ, UPT ;  /* 0x000000ff0400728c */ /* 0x000fd2000bf05270 */
[----:B------:R-:W-:Y:S05]  /*0780*/  BRA.U !UP0, `(.L_x_24) ;  /* 0x00000001081c7547 */ /* 0x000fea000b800000 */
[----:B------:R-:W-:-:S12]  /*0790*/  UIADD3 UR4, UPT, UPT, -UR4, URZ, URZ ;  /* 0x000000ff04047290 */ /* 0x000fd8000fffe1ff */
.L_x_30:
[----:B------:R-:W-:Y:S01]  /*07a0*/  UIADD3 UR4, UPT, UPT, UR4, 0x1, URZ ;  /* 0x0000000104047890 */ /* 0x000fe2000fffe0ff */
[----:B------:R-:W-:Y:S02]  /*07b0*/  LOP3.LUT R4, R2, 0x1, RZ, 0xc0, !PT ;  /* 0x0000000102047812 */ /* 0x000fe400078ec0ff */
[----:B------:R-:W-:Y:S01]  /*07c0*/  SHF.R.U32.HI R2, RZ, 0x1, R2 ;  /* 0x00000001ff027819 */ /* 0x000fe20000011602 */
[----:B------:R-:W-:Y:S02]  /*07d0*/  UISETP.NE.AND UP0, UPT, UR4, URZ, UPT ;  /* 0x000000ff0400728c */ /* 0x000fe4000bf05270 */
[----:B------:R-:W-:-:S07]  /*07e0*/  IMAD R7, R7, 0x2, R4 ;  /* 0x0000000207077824 */ /* 0x000fce00078e0204 */
[----:B------:R-:W-:Y:S05]  /*07f0*/  BRA.U UP0, `(.L_x_30) ;  /* 0xfffffffd00e87547 */ /* 0x000fea000b83ffff */
.L_x_24:
[----:B------:R-:W-:-:S13]  /*0800*/  ISETP.GE.U32.AND P0, PT, R0, R7, PT ;  /* 0x000000070000720c */ /* 0x000fda0003f06070 */
[----:B------:R-:W-:Y:S05]  /*0810*/  @P0 EXIT ;  /* 0x000000000000094d */ /* 0x000fea0003800000 */
[----:B------:R-:W0:Y:S01]  /*0820*/  LDC.64 R2, c[0x0][0x380] ;  /* 0x0000e000ff027b82 */ /* 0x000e220000000a00 */
[----:B------:R-:W1:Y:S01]  /*0830*/  LDCU.64 UR4, c[0x0][0x358] ;  /* 0x00006b00ff0477ac */ /* 0x000e620008000a00 */
[----:B0-----:R-:W-:-:S04]  /*0840*/  IMAD.WIDE.U32 R6, R7, 0x8, R2 ;  /* 0x0000000807067825 */ /* 0x001fc800078e0002 */
[----:B------:R-:W-:Y:S01]  /*0850*/  IMAD.WIDE.U32 R2, R0, 0x8, R2 ;  /* 0x0000000800027825 */ /* 0x000fe200078e0002 */
[----:B-1----:R-:W2:Y:S04]  /*0860*/  LDG.E.64 R8, desc[UR4][R6.64] ;  /* 0x0000000406087981 */ /* 0x002ea8000c1e1b00 */
[----:B------:R-:W3:Y:S04]  /*0870*/  LDG.E.64 R4, desc[UR4][R2.64] ;  /* 0x0000000402047981 */ /* 0x000ee8000c1e1b00 */
[----:B--2---:R-:W-:Y:S04]  /*0880*/  STG.E.64 desc[UR4][R2.64], R8 ;  /* 0x0000000802007986 */ /* 0x004fe8000c101b04 */
[----:B---3--:R-:W-:Y:S01]  /*0890*/  STG.E.64 desc[UR4][R6.64], R4 ;  /* 0x0000000406007986 */ /* 0x008fe2000c101b04 */
[----:B------:R-:W-:Y:S05]  /*08a0*/  EXIT ;  /* 0x000000000000794d */ /* 0x000fea0003800000 */
.L_x_31:
        /* <DEDUP_REMOVED lines=13> */
.L_x_124:


//--------------------- .text.ntt_inverse_fixed   --------------------------
	.section	.text.ntt_inverse_fixed,"ax",@progbits
	.align	128
        .global         ntt_inverse_fixed
        .type           ntt_inverse_fixed,@function
        .size           ntt_inverse_fixed,(.L_x_119 - ntt_inverse_fixed)
        .other          ntt_inverse_fixed,@"STO_CUDA_ENTRY STV_DEFAULT"
ntt_inverse_fixed:
.text.ntt_inverse_fixed:
        /* <DEDUP_REMOVED lines=10> */
[----:B------:R-:W1:Y:S01]  /*00a0*/  LDCU UR6, c[0x0][0x38c] ;  /* 0x00007180ff0677ac */ /* 0x000e620008000800 */
[----:B------:R-:W1:Y:S01]  /*00b0*/  LDCU UR7, c[0x0][0x39c] ;  /* 0x00007380ff0777ac */ /* 0x000e620008000800 */
[----:B------:R-:W2:Y:S01]  /*00c0*/  LDCU.64 UR4, c[0x0][0x398] ;  /* 0x00007300ff0477ac */ /* 0x000ea20008000a00 */
[----:B0-----:R-:W0:Y:S01]  /*00d0*/  I2F.U32.RP R0, UR8 ;  /* 0x0000000800007d06 */ /* 0x001e220008209000 */
[----:B------:R-:W-:Y:S01]  /*00e0*/  ISETP.NE.U32.AND P2, PT, RZ, UR8, PT ;  /* 0x00000008ff007c0c */ /* 0x000fe2000bf45070 */
[----:B-1----:R-:W-:Y:S02]  /*00f0*/  ULOP3.LUT UR6, UR6, UR7, URZ, 0xfc, !UPT ;  /* 0x0000000706067292 */ /* 0x002fe4000f8efcff */
[----:B------:R-:W-:Y:S02]  /*0100*/  USHF.L.U32 UR7, UR8, 0x1, URZ ;  /* 0x0000000108077899 */ /* 0x000fe400080006ff */
[----:B------:R-:W-:-:S02]  /*0110*/  UISETP.NE.U32.AND UP0, UPT, UR6, URZ, UPT ;  /* 0x000000ff0600728c */ /* 0x000fc4000bf05070 */
[----:B0-----:R-:W0:Y:S02]  /*0120*/  MUFU.RCP R0, R0 ;  /* 0x0000000000007308 */ /* 0x001e240000001000 */
[----:B0-----:R-:W-:-:S06]  /*0130*/  VIADD R2, R0, 0xffffffe ;  /* 0x0ffffffe00027836 */ /* 0x001fcc0000000000 */
[----:B------:R0:W1:Y:S02]  /*0140*/  F2I.FTZ.U32.TRUNC.NTZ R3, R2 ;  /* 0x0000000200037305 */ /* 0x000064000021f000 */
[----:B0-----:R-:W-:Y:S02]  /*0150*/  IMAD.MOV.U32 R2, RZ, RZ, RZ ;  /* 0x000000ffff027224 */ /* 0x001fe400078e00ff */
[----:B-1----:R-:W-:-:S04]  /*0160*/  IMAD.MOV R5, RZ, RZ, -R3 ;  /* 0x000000ffff057224 */ /* 0x002fc800078e0a03 */
[----:B------:R-:W-:-:S04]  /*0170*/  IMAD R5, R5, UR8, RZ ;  /* 0x0000000805057c24 */ /* 0x000fc8000f8e02ff */
[----:B------:R-:W-:-:S06]  /*0180*/  IMAD.HI.U32 R3, R3, R5, R2 ;  /* 0x0000000503037227 */ /* 0x000fcc00078e0002 */
[----:B------:R-:W-:-:S04]  /*0190*/  IMAD.HI.U32 R3, R3, R4, RZ ;  /* 0x0000000403037227 */ /* 0x000fc800078e00ff */
[----:B------:R-:W-:-:S04]  /*01a0*/  IMAD.MOV R5, RZ, RZ, -R3 ;  /* 0x000000ffff057224 */ /* 0x000fc800078e0a03 */
[----:B------:R-:W-:-:S05]  /*01b0*/  IMAD R5, R5, UR8, R4 ;  /* 0x0000000805057c24 */ /* 0x000fca000f8e0204 */
[----:B------:R-:W-:-:S13]  /*01c0*/  ISETP.GE.U32.AND P0, PT, R5, UR8, PT ;  /* 0x0000000805007c0c */ /* 0x000fda000bf06070 */
[----:B------:R-:W-:Y:S02]  /*01d0*/  @P0 VIADD R5, R5, -UR8 ;  /* 0x8000000805050c36 */ /* 0x000fe40008000000 */
[----:B------:R-:W-:-:S03]  /*01e0*/  @P0 VIADD R3, R3, 0x1 ;  /* 0x0000000103030836 */ /* 0x000fc60000000000 */
[----:B------:R-:W-:-:S13]  /*01f0*/  ISETP.GE.U32.AND P1, PT, R5, UR8, PT ;  /* 0x0000000805007c0c */ /* 0x000fda000bf26070 */
[----:B------:R-:W-:Y:S01]  /*0200*/  @P1 VIADD R3, R3, 0x1 ;  /* 0x0000000103031836 */ /* 0x000fe20000000000 */
[----:B------:R-:W-:-:S05]  /*0210*/  @!P2 LOP3.LUT R3, RZ, UR8, RZ, 0x33, !PT ;  /* 0x00000008ff03ac12 */ /* 0x000fca000f8e33ff */
[----:B------:R-:W-:-:S04]  /*0220*/  IMAD.MOV R5, RZ, RZ, -R3 ;  /* 0x000000ffff057224 */ /* 0x000fc800078e0a03 */
[----:B------:R-:W-:Y:S02]  /*0230*/  IMAD R4, R5, UR8, R4 ;  /* 0x0000000805047c24 */ /* 0x000fe4000f8e0204 */
[----:B------:R-:W-:Y:S01]  /*0240*/  IMAD R5, R3, UR7, RZ ;  /* 0x0000000703057c24 */ /* 0x000fe2000f8e02ff */
[----:B--2---:R-:W-:Y:S06]  /*0250*/  BRA.U UP0, `(.L_x_32) ;  /* 0x0000000100547547 */ /* 0x004fec000b800000 */
[----:B------:R-:W0:Y:S01]  /*0260*/  LDCU UR6, c[0x0][0x398] ;  /* 0x00007300ff0677ac */ /* 0x000e220008000800 */
[----:B------:R-:W1:Y:S01]  /*0270*/  LDC R10, c[0x0][0x388] ;  /* 0x0000e200ff0a7b82 */ /* 0x000e620000000800 */
[----:B------:R-:W-:Y:S01]  /*0280*/  IMAD.MOV.U32 R11, RZ, RZ, RZ ;  /* 0x000000ffff0b7224 */ /* 0x000fe200078e00ff */
[----:B0-----:R-:W0:Y:S01]  /*0290*/  I2F.U32.RP R0, UR6 ;  /* 0x0000000600007d06 */ /* 0x001e220008209000 */
[----:B------:R-:W-:-:S07]  /*02a0*/  ISETP.NE.U32.AND P1, PT, RZ, UR6, PT ;  /* 0x00000006ff007c0c */ /* 0x000fce000bf25070 */
[----:B0-----:R-:W0:Y:S02]  /*02b0*/  MUFU.RCP R0, R0 ;  /* 0x0000000000007308 */ /* 0x001e240000001000 */
[----:B0-----:R-:W-:-:S06]  /*02c0*/  VIADD R2, R0, 0xffffffe ;  /* 0x0ffffffe00027836 */ /* 0x001fcc0000000000 */
[----:B------:R0:W2:Y:S02]  /*02d0*/  F2I.FTZ.U32.TRUNC.NTZ R3, R2 ;  /* 0x0000000200037305 */ /* 0x0000a4000021f000 */
[----:B0-----:R-:W-:Y:S02]  /*02e0*/  IMAD.MOV.U32 R2, RZ, RZ, RZ ;  /* 0x000000ffff027224 */ /* 0x001fe400078e00ff */
[----:B--2---:R-:W-:-:S04]  /*02f0*/  IMAD.MOV R7, RZ, RZ, -R3 ;  /* 0x000000ffff077224 */ /* 0x004fc800078e0a03 */
[----:B------:R-:W-:-:S04]  /*0300*/  IMAD R7, R7, UR6, RZ ;  /* 0x0000000607077c24 */ /* 0x000fc8000f8e02ff */
[----:B------:R-:W-:-:S06]  /*0310*/  IMAD.HI.U32 R3, R3, R7, R2 ;  /* 0x0000000703037227 */ /* 0x000fcc00078e0002 */
[----:B-1----:R-:W-:-:S04]  /*0320*/  IMAD.HI.U32 R3, R3, R10, RZ ;  /* 0x0000000a03037227 */ /* 0x002fc800078e00ff */
[----:B------:R-:W-:-:S04]  /*0330*/  IMAD.MOV R3, RZ, RZ, -R3 ;  /* 0x000000ffff037224 */ /* 0x000fc800078e0a03 */
[----:B------:R-:W-:-:S05]  /*0340*/  IMAD R10, R3, UR6, R10 ;  /* 0x00000006030a7c24 */ /* 0x000fca000f8e020a */
[----:B------:R-:W-:-:S13]  /*0350*/  ISETP.GE.U32.AND P0, PT, R10, UR6, PT ;  /* 0x000000060a007c0c */ /* 0x000fda000bf06070 */
[----:B------:R-:W-:-:S04]  /*0360*/  @P0 IADD3 R10, PT, PT, R10, -UR6, RZ ;  /* 0x800000060a0a0c10 */ /* 0x000fc8000fffe0ff */
[----:B------:R-:W-:-:S13]  /*0370*/  ISETP.GE.U32.AND P0, PT, R10, UR6, PT ;  /* 0x000000060a007c0c */ /* 0x000fda000bf06070 */
[----:B------:R-:W-:Y:S01]  /*0380*/  @P0 VIADD R10, R10, -UR6 ;  /* 0x800000060a0a0c36 */ /* 0x000fe20008000000 */
[----:B------:R-:W-:Y:S01]  /*0390*/  @!P1 LOP3.LUT R10, RZ, UR6, RZ, 0x33, !PT ;  /* 0x00000006ff0a9c12 */ /* 0x000fe2000f8e33ff */
[----:B------:R-:W-:Y:S06]  /*03a0*/  BRA `(.L_x_33) ;  /* 0x00000000001c7947 */ /* 0x000fec0003800000 */
.L_x_32:
[----:B------:R-:W0:Y:S01]  /*03b0*/  LDCU.64 UR8, c[0x0][0x388] ;  /* 0x00007100ff0877ac */ /* 0x000e220008000a00 */
[----:B------:R-:W-:Y:S01]  /*03c0*/  MOV R0, 0x400 ;  /* 0x0000040000007802 */ /* 0x000fe20000000f00 */
[----:B0-----:R-:W-:Y:S02]  /*03d0*/  IMAD.U32 R9, RZ, RZ, UR8 ;  /* 0x00000008ff097e24 */ /* 0x001fe4000f8e00ff */
[----:B------:R-:W-:-:S07]  /*03e0*/  IMAD.U32 R8, RZ, RZ, UR9 ;  /* 0x00000009ff087e24 */ /* 0x000fce000f8e00ff */
[----:B------:R-:W-:Y:S05]  /*03f0*/  CALL.REL.NOINC `($__internal_3_$__cuda_sm20_rem_u64) ;  /* 0x0000002800347944 */ /* 0x000fea0003c00000 */
[----:B------:R-:W-:Y:S02]  /*0400*/  IMAD.MOV.U32 R10, RZ, RZ, R7 ;  /* 0x000000ffff0a7224 */ /* 0x000fe400078e0007 */
[----:B------:R-:W-:-:S07]  /*0410*/  IMAD.MOV.U32 R11, RZ, RZ, R6 ;  /* 0x000000ffff0b7224 */ /* 0x000fce00078e0006 */
.L_x_33:
[----:B------:R-:W0:Y:S01]  /*0420*/  LDC R12, c[0x0][0x390] ;  /* 0x0000e400ff0c7b82 */ /* 0x000e220000000800 */
[----:B------:R-:W-:Y:S02]  /*0430*/  IMAD.MOV.U32 R9, RZ, RZ, 0x1 ;  /* 0x00000001ff097424 */ /* 0x000fe400078e00ff */
[----:B------:R-:W-:Y:S01]  /*0440*/  IMAD.MOV.U32 R8, RZ, RZ, RZ ;  /* 0x000000ffff087224 */ /* 0x000fe200078e00ff */
[----:B0-----:R-:W-:-:S13]  /*0450*/  ISETP.LT.U32.AND P0, PT, R12, UR7, PT ;  /* 0x000000070c007c0c */ /* 0x001fda000bf01070 */
[----:B------:R-:W-:Y:S05]  /*0460*/  @P0 BRA `(.L_x_34) ;  /* 0x0000000c00300947 */ /* 0x000fea0003800000 */
[----:B------:R-:W0:Y:S01]  /*0470*/  I2F.U32.RP R0, UR7 ;  /* 0x0000000700007d06 */ /* 0x000e220008209000 */
[----:B------:R-:W-:Y:S01]  /*0480*/  IMAD R7, RZ, RZ, -UR7 ;  /* 0x80000007ff077e24 */ /* 0x000fe2000f8e02ff */
[----:B------:R-:W1:Y:S01]  /*0490*/  LDCU.64 UR8, c[0x0][0x398] ;  /* 0x00007300ff0877ac */ /* 0x000e620008000a00 */
[----:B------:R-:W-:Y:S01]  /*04a0*/  ISETP.NE.U32.AND P2, PT, RZ, UR7, PT ;  /* 0x00000007ff007c0c */ /* 0x000fe2000bf45070 */
[----:B------:R-:W-:Y:S02]  /*04b0*/  IMAD.MOV.U32 R9, RZ, RZ, 0x1 ;  /* 0x00000001ff097424 */ /* 0x000fe400078e00ff */
[----:B------:R-:W-:Y:S02]  /*04c0*/  IMAD.MOV.U32 R8, RZ, RZ, RZ ;  /* 0x000000ffff087224 */ /* 0x000fe400078e00ff */
[----:B0-----:R-:W0:Y:S08]  /*04d0*/  MUFU.RCP R0, R0 ;  /* 0x0000000000007308 */ /* 0x001e300000001000 */
[----:B-1----:R-:W1:Y:S01]  /*04e0*/  I2F.F64.U64 R26, UR8 ;  /* 0x00000008001a7d12 */ /* 0x002e620008301800 */
[----:B0-----:R-:W-:-:S07]  /*04f0*/  VIADD R2, R0, 0xffffffe ;  /* 0x0ffffffe00027836 */ /* 0x001fce0000000000 */
[----:B------:R0:W2:Y:S02]  /*0500*/  F2I.FTZ.U32.TRUNC.NTZ R3, R2 ;  /* 0x0000000200037305 */ /* 0x0000a4000021f000 */
[----:B0-----:R-:W-:Y:S02]  /*0510*/  IMAD.MOV.U32 R2, RZ, RZ, RZ ;  /* 0x000000ffff027224 */ /* 0x001fe400078e00ff */
[----:B--2---:R-:W-:-:S04]  /*0520*/  IMAD R7, R7, R3, RZ ;  /* 0x0000000307077224 */ /* 0x004fc800078e02ff */
[----:B------:R-:W-:-:S04]  /*0530*/  IMAD.HI.U32 R3, R3, R7, R2 ;  /* 0x0000000703037227 */ /* 0x000fc800078e0002 */
[----:B------:R-:W-:Y:S02]  /*0540*/  IMAD.MOV.U32 R7, RZ, RZ, RZ ;  /* 0x000000ffff077224 */ /* 0x000fe400078e00ff */
[----:B------:R-:W-:-:S04]  /*0550*/  IMAD.HI.U32 R6, R3, R12, RZ ;  /* 0x0000000c03067227 */ /* 0x000fc800078e00ff */
[----:B------:R-:W-:-:S04]  /*0560*/  IMAD.MOV R3, RZ, RZ, -R6 ;  /* 0x000000ffff037224 */ /* 0x000fc800078e0a06 */
[----:B------:R-:W-:-:S05]  /*0570*/  IMAD R3, R3, UR7, R12 ;  /* 0x0000000703037c24 */ /* 0x000fca000f8e020c */
[----:B------:R-:W-:-:S13]  /*0580*/  ISETP.GE.U32.AND P0, PT, R3, UR7, PT ;  /* 0x0000000703007c0c */ /* 0x000fda000bf06070 */
[----:B------:R-:W-:Y:S01]  /*0590*/  @P0 IADD3 R3, PT, PT, R3, -UR7, RZ ;  /* 0x8000000703030c10 */ /* 0x000fe2000fffe0ff */
[----:B------:R-:W-:-:S03]  /*05a0*/  @P0 VIADD R6, R6, 0x1 ;  /* 0x0000000106060836 */ /* 0x000fc60000000000 */
[----:B------:R-:W-:-:S13]  /*05b0*/  ISETP.GE.U32.AND P1, PT, R3, UR7, PT ;  /* 0x0000000703007c0c */ /* 0x000fda000bf26070 */
[----:B------:R-:W-:Y:S01]  /*05c0*/  @P1 VIADD R6, R6, 0x1 ;  /* 0x0000000106061836 */ /* 0x000fe20000000000 */
[----:B-1----:R-:W-:-:S07]  /*05d0*/  @!P2 LOP3.LUT R6, RZ, UR7, RZ, 0x33, !PT ;  /* 0x00000007ff06ac12 */ /* 0x002fce000f8e33ff */
.L_x_45:
[----:B------:R-:W-:Y:S01]  /*05e0*/  LOP3.LUT R0, R6, 0x1, RZ, 0xc0, !PT ;  /* 0x0000000106007812 */ /* 0x000fe200078ec0ff */
[----:B------:R-:W-:Y:S02]  /*05f0*/  IMAD.MOV.U32 R24, RZ, RZ, R10 ;  /* 0x000000ffff187224 */ /* 0x000fe400078e000a */
[----:B------:R-:W-:Y:S01]  /*0600*/  IMAD.MOV.U32 R25, RZ, RZ, R11 ;  /* 0x000000ffff197224 */ /* 0x000fe200078e000b */
[----:B------:R-:W-:-:S04]  /*0610*/  ISETP.NE.U32.AND P0, PT, R0, 0x1, PT ;  /* 0x000000010000780c */ /* 0x000fc80003f05070 */
[----:B------:R-:W-:-:S13]  /*0620*/  ISETP.NE.U32.AND.EX P0, PT, RZ, RZ, PT, P0 ;  /* 0x000000ffff00720c */ /* 0x000fda0003f05100 */
[----:B------:R-:W-:Y:S05]  /*0630*/  @P0 BRA `(.L_x_35) ;  /* 0x0000000400600947 */ /* 0x000fea0003800000 */
[----:B------:R-:W-:Y:S01]  /*0640*/  IMAD.WIDE.U32 R2, R8, R10, RZ ;  /* 0x0000000a08027225 */ /* 0x000fe200078e00ff */
[----:B------:R-:W-:Y:S03]  /*0650*/  BSSY.RECONVERGENT B0, `(.L_x_35) ;  /* 0x0000056000007945 */ /* 0x000fe60003800200 */
[----:B------:R-:W-:-:S04]  /*0660*/  IMAD.WIDE.U32 R34, R10, R9, RZ ;  /* 0x000000090a227225 */ /* 0x000fc800078e00ff */
[----:B------:R-:W-:-:S04]  /*0670*/  IMAD.WIDE.U32 R12, P0, R11, R9, R2 ;  /* 0x000000090b0c7225 */ /* 0x000fc80007800002 */
[----:B------:R-:W-:-:S04]  /*0680*/  IMAD.WIDE.U32 R2, R9, R10, RZ ;  /* 0x0000000a09027225 */ /* 0x000fc800078e00ff */
[----:B------:R-:W-:Y:S01]  /*0690*/  IMAD.X R29, RZ, RZ, RZ, P0 ;  /* 0x000000ffff1d7224 */ /* 0x000fe200000e06ff */
[----:B------:R-:W-:Y:S01]  /*06a0*/  IADD3 RZ, P0, PT, R3, R12, RZ ;  /* 0x0000000c03ff7210 */ /* 0x000fe20007f1e0ff */
[----:B------:R-:W-:Y:S02]  /*06b0*/  IMAD.MOV.U32 R28, RZ, RZ, R13 ;  /* 0x000000ffff1c7224 */ /* 0x000fe400078e000d */
[C---:B------:R-:W-:Y:S02]  /*06c0*/  IMAD R3, R11.reuse, R9, RZ ;  /* 0x000000090b037224 */ /* 0x040fe400078e02ff */
[----:B------:R-:W-:-:S04]  /*06d0*/  IMAD.WIDE.U32.X R28, R11, R8, R28, P0 ;  /* 0x000000080b1c7225 */ /* 0x000fc800000e041c */
[----:B------:R-:W-:Y:S01]  /*06e0*/  IMAD R3, R10, R8, R3 ;  /* 0x000000080a037224 */ /* 0x000fe200078e0203 */
[----:B------:R-:W-:-:S03]  /*06f0*/  ISETP.NE.U32.AND P0, PT, R28, RZ, PT ;  /* 0x000000ff1c00720c */ /* 0x000fc60003f05070 */
[----:B------:R-:W-:Y:S01]  /*0700*/  IMAD.IADD R12, R35, 0x1, R3 ;  /* 0x00000001230c7824 */ /* 0x000fe200078e0203 */
[----:B------:R-:W-:-:S13]  /*0710*/  ISETP.NE.AND.EX P0, PT, R29, RZ, PT, P0 ;  /* 0x000000ff1d00720c */ /* 0x000fda0003f05300 */
[----:B------:R-:W0:Y:S02]  /*0720*/  @!P0 LDC.64 R14, c[0x0][0x398] ;  /* 0x0000e600ff0e8b82 */ /* 0x000e240000000a00 */
[----:B0-----:R-:W-:-:S04]  /*0730*/  @!P0 ISETP.GE.U32.AND P1, PT, R34, R14, PT ;  /* 0x0000000e2200820c */ /* 0x001fc80003f26070 */
[----:B------:R-:W-:-:S04]  /*0740*/  @!P0 ISETP.GE.U32.AND.EX P1, PT, R12, R15, PT, P1 ;  /* 0x0000000f0c00820c */ /* 0x000fc80003f26110 */
[----:B------:R-:W-:-:S04]  /*0750*/  @!P0 SEL R3, R14, RZ, P1 ;  /* 0x000000ff0e038207 */ /* 0x000fc80000800000 */
[----:B------:R-:W-:Y:S02]  /*0760*/  @!P0 IADD3 R9, P2, PT, -R3, R34, RZ ;  /* 0x0000002203098210 */ /* 0x000fe40007f5e1ff */
[----:B------:R-:W-:-:S05]  /*0770*/  @!P0 SEL R3, R15, RZ, P1 ;  /* 0x000000ff0f038207 */ /* 0x000fca0000800000 */
[----:B------:R-:W-:Y:S01]  /*0780*/  @!P0 IMAD.X R8, R12, 0x1, ~R3, P2 ;  /* 0x000000010c088824 */ /* 0x000fe200010e0e03 */
[----:B------:R-:W-:Y:S06]  /*0790*/  @!P0 BRA `(.L_x_36) ;  /* 0x0000000400048947 */ /* 0x000fec0003800000 */
[----:B------:R-:W0:Y:S01]  /*07a0*/  MUFU.RCP64H R3, R27 ;  /* 0x0000001b00037308 */ /* 0x000e220000001800 */
[----:B------:R-:W-:Y:S01]  /*07b0*/  IMAD.MOV.U32 R2, RZ, RZ, 0x1 ;  /* 0x00000001ff027424 */ /* 0x000fe200078e00ff */
[----:B------:R-:W-:Y:S01]  /*07c0*/  MOV R18, R9 ;  /* 0x0000000900127202 */ /* 0x000fe20000000f00 */
[----:B------:R-:W-:Y:S01]  /*07d0*/  IMAD.MOV.U32 R19, RZ, RZ, R8 ;  /* 0x000000ffff137224 */ /* 0x000fe200078e0008 */
[----:B------:R-:W-:Y:S04]  /*07e0*/  BSSY.RECONVERGENT B1, `(.L_x_37) ;  /* 0x0000018000017945 */ /* 0x000fe80003800200 */
[----:B------:R-:W-:Y:S01]  /*07f0*/  I2F.F64.U64 R8, R18 ;  /* 0x0000001200087312 */ /* 0x000fe20000301800 */
[----:B0-----:R-:W-:-:S08]  /*0800*/  DFMA R14, -R26, R2, 1 ;  /* 0x3ff000001a0e742b */ /* 0x001fd00000000102 */
[----:B------:R-:W-:Y:S02]  /*0810*/  DFMA R16, R14, R14, R14 ;  /* 0x0000000e0e10722b */ /* 0x000fe4000000000e */
[----:B------:R-:W0:Y:S06]  /*0820*/  I2F.F64.U64 R14, R10 ;  /* 0x0000000a000e7312 */ /* 0x000e2c0000301800 */
        /* <DEDUP_REMOVED lines=11> */
[----:B------:R-:W-:Y:S01]  /*08e0*/  IMAD.MOV.U32 R19, RZ, RZ, R8 ;  /* 0x000000ffff137224 */ /* 0x000fe200078e0008 */
[----:B------:R-:W-:Y:S01]  /*08f0*/  MOV R3, 0x940 ;  /* 0x0000094000037802 */ /* 0x000fe20000000f00 */
[----:B------:R-:W-:Y:S02]  /*0900*/  IMAD.MOV.U32 R18, RZ, RZ, R9 ;  /* 0x000000ffff127224 */ /* 0x000fe400078e0009 */
[----:B------:R-:W-:Y:S02]  /*0910*/  IMAD.MOV.U32 R0, RZ, RZ, R26 ;  /* 0x000000ffff007224 */ /* 0x000fe400078e001a */
[----:B------:R-:W-:-:S07]  /*0920*/  IMAD.MOV.U32 R2, RZ, RZ, R27 ;  /* 0x000000ffff027224 */ /* 0x000fce00078e001b */
[----:B------:R-:W-:Y:S05]  /*0930*/  CALL.REL.NOINC `($__internal_2_$__cuda_sm20_div_rn_f64_full) ;  /* 0x0000001c00487944 */ /* 0x000fea0003c00000 */
[----:B------:R-:W-:Y:S02]  /*0940*/  IMAD.MOV.U32 R3, RZ, RZ, R2 ;  /* 0x000000ffff037224 */ /* 0x000fe400078e0002 */
[----:B------:R-:W-:-:S07]  /*0950*/  IMAD.MOV.U32 R2, RZ, RZ, R0 ;  /* 0x000000ffff027224 */ /* 0x000fce00078e0000 */
.L_x_38:
[----:B------:R-:W-:Y:S05]  /*0960*/  BSYNC.RECONVERGENT B1 ;  /* 0x0000000000017941 */ /* 0x000fea0003800200 */
.L_x_37:
        /* <DEDUP_REMOVED lines=15> */
[C---:B------:R-:W-:Y:S02]  /*0a60*/  IADD3 R0, P2, P3, R13.reuse, R28, -R16 ;  /* 0x0000001c0d007210 */ /* 0x040fe40007b5e810 */
        /* <DEDUP_REMOVED lines=8> */
[----:B------:R-:W-:-:S04]  /*0af0*/  SEL R0, R14, RZ, P0 ;  /* 0x000000ff0e007207 */ /* 0x000fc80000000000 */
[----:B------:R-:W-:Y:S02]  /*0b00*/  IADD3 R3, P1, PT, R0, R9, RZ ;  /* 0x0000000900037210 */ /* 0x000fe40007f3e0ff */
[----:B------:R-:W-:-:S05]  /*0b10*/  SEL R9, R15, RZ, P0 ;  /* 0x000000ff0f097207 */ /* 0x000fca0000000000 */
[----:B------:R-:W-:-:S07]  /*0b20*/  IMAD.X R0, R9, 0x1, R8, P1 ;  /* 0x0000000109007824 */ /* 0x000fce00008e0608 */
.L_x_39:
[CC--:B------:R-:W-:Y:S01]  /*0b30*/  ISETP.GE.U32.AND P0, PT, R3.reuse, R14.reuse, PT ;  /* 0x0000000e0300720c */ /* 0x0c0fe20003f06070 */
[----:B------:R-:W-:Y:S01]  /*0b40*/  IMAD.MOV.U32 R9, RZ, RZ, R3 ;  /* 0x000000ffff097224 */ /* 0x000fe200078e0003 */
[----:B------:R-:W-:Y:S02]  /*0b50*/  IADD3 R3, P1, PT, R3, -R14, RZ ;  /* 0x8000000e03037210 */ /* 0x000fe40007f3e0ff */
[C---:B------:R-:W-:Y:S02]  /*0b60*/  ISETP.GE.U32.AND.EX P0, PT, R0.reuse, R15, PT, P0 ;  /* 0x0000000f0000720c */ /* 0x040fe40003f06100 */
[----:B------:R-:W-:Y:S01]  /*0b70*/  MOV R8, R0 ;  /* 0x0000000000087202 */ /* 0x000fe20000000f00 */
[----:B------:R-:W-:-:S10]  /*0b80*/  IMAD.X R0, R0, 0x1, ~R15, P1 ;  /* 0x0000000100007824 */ /* 0x000fd400008e0e0f */
[----:B------:R-:W-:Y:S05]  /*0b90*/  @P0 BRA `(.L_x_39) ;  /* 0xfffffffc00e40947 */ /* 0x000fea000383ffff */
[----:B------:R-:W-:Y:S05]  /*0ba0*/  BSYNC.RECONVERGENT B1 ;  /* 0x0000000000017941 */ /* 0x000fea0003800200 */
.L_x_36:
[----:B------:R-:W-:Y:S05]  /*0bb0*/  BSYNC.RECONVERGENT B0 ;  /* 0x0000000000007941 */ /* 0x000fea0003800200 */
.L_x_35:
[-C--:B------:R-:W-:Y:S01]  /*0bc0*/  IMAD.WIDE.U32 R2, R11, R10.reuse, RZ ;  /* 0x0000000a0b027225 */ /* 0x080fe200078e00ff */
[----:B------:R-:W-:Y:S03]  /*0bd0*/  BSSY.RECONVERGENT B0, `(.L_x_40) ;  /* 0x0000050000007945 */ /* 0x000fe60003800200 */
[----:B------:R-:W-:-:S04]  /*0be0*/  IMAD.WIDE.U32 R34, R10, R10, RZ ;  /* 0x0000000a0a227225 */ /* 0x000fc800078e00ff */
[----:B------:R-:W-:-:S04]  /*0bf0*/  IMAD.WIDE.U32 R2, P0, R10, R11, R2 ;  /* 0x0000000b0a027225 */ /* 0x000fc80007800002 */
[----:B------:R-:W-:Y:S01]  /*0c00*/  IMAD.X R29, RZ, RZ, RZ, P0 ;  /* 0x000000ffff1d7224 */ /* 0x000fe200000e06ff */
[----:B------:R-:W-:Y:S01]  /*0c10*/  IADD3 RZ, P0, PT, R2, R35, RZ ;  /* 0x0000002302ff7210 */ /* 0x000fe20007f1e0ff */
[----:B------:R-:W-:Y:S02]  /*0c20*/  IMAD.MOV.U32 R28, RZ, RZ, R3 ;  /* 0x000000ffff1c7224 */ /* 0x000fe400078e0003 */
[----:B------:R-:W-:Y:S02]  /*0c30*/  IMAD.IADD R12, R35, 0x1, R2 ;  /* 0x00000001230c7824 */ /* 0x000fe400078e0202 */
[----:B------:R-:W-:-:S03]  /*0c40*/  IMAD.WIDE.U32.X R28, R11, R11, R28, P0 ;  /* 0x0000000b0b1c7225 */ /* 0x000fc600000e041c */
        /* <DEDUP_REMOVED lines=10> */
[----:B------:R-:W0:Y:S01]  /*0cf0*/  MUFU.RCP64H R3, R27 ;  /* 0x0000001b00037308 */ /* 0x000e220000001800 */
[----:B------:R-:W-:Y:S01]  /*0d00*/  IMAD.MOV.U32 R2, RZ, RZ, 0x1 ;  /* 0x00000001ff027424 */ /* 0x000fe200078e00ff */
[----:B------:R-:W-:Y:S06]  /*0d10*/  BSSY.RECONVERGENT B1, `(.L_x_42) ;  /* 0x0000017000017945 */ /* 0x000fec0003800200 */
[----:B------:R-:W1:Y:S01]  /*0d20*/  I2F.F64.U64 R24, R24 ;  /* 0x0000001800187312 */ /* 0x000e620000301800 */
[----:B0-----:R-:W-:-:S08]  /*0d30*/  DFMA R10, -R26, R2, 1 ;  /* 0x3ff000001a0a742b */ /* 0x001fd00000000102 */
[----:B------:R-:W-:-:S08]  /*0d40*/  DFMA R10, R10, R10, R10 ;  /* 0x0000000a0a0a722b */ /* 0x000fd0000000000a */
[----:B------:R-:W-:Y:S02]  /*0d50*/  DFMA R2, R2, R10, R2 ;  /* 0x0000000a0202722b */ /* 0x000fe40000000002 */
[----:B-1----:R-:W-:-:S06]  /*0d60*/  DMUL R10, R24, R24 ;  /* 0x00000018180a7228 */ /* 0x002fcc0000000000 */
[----:B------:R-:W-:-:S04]  /*0d70*/  DFMA R14, -R26, R2, 1 ;  /* 0x3ff000001a0e742b */ /* 0x000fc80000000102 */
[----:B------:R-:W-:-:S04]  /*0d80*/  FSETP.GEU.AND P1, PT, |R11|, 6.5827683646048100446e-37, PT ;  /* 0x036000000b00780b */ /* 0x000fc80003f2e200 */
[----:B------:R-:W-:-:S08]  /*0d90*/  DFMA R16, R2, R14, R2 ;  /* 0x0000000e0210722b */ /* 0x000fd00000000002 */
        /* <DEDUP_REMOVED lines=12> */
[----:B------:R-:W-:Y:S01]  /*0e60*/  IMAD.MOV.U32 R3, RZ, RZ, R2 ;  /* 0x000000ffff037224 */ /* 0x000fe200078e0002 */
[----:B------:R-:W-:-:S07]  /*0e70*/  MOV R2, R0 ;  /* 0x0000000000027202 */ /* 0x000fce0000000f00 */
.L_x_43:
[----:B------:R-:W-:Y:S05]  /*0e80*/  BSYNC.RECONVERGENT B1 ;  /* 0x0000000000017941 */ /* 0x000fea0003800200 */
.L_x_42:
        /* <DEDUP_REMOVED lines=28> */
.L_x_44:
        /* <DEDUP_REMOVED lines=8> */
.L_x_41:
[----:B------:R-:W-:Y:S05]  /*10d0*/  BSYNC.RECONVERGENT B0 ;  /* 0x0000000000007941 */ /* 0x000fea0003800200 */
.L_x_40:
[C---:B------:R-:W-:Y:S02]  /*10e0*/  ISETP.GT.U32.AND P0, PT, R6.reuse, 0x1, PT ;  /* 0x000000010600780c */ /* 0x040fe40003f04070 */
[--C-:B------:R-:W-:Y:S02]  /*10f0*/  SHF.R.U64 R6, R6, 0x1, R7.reuse ;  /* 0x0000000106067819 */ /* 0x100fe40000001207 */
[----:B------:R-:W-:Y:S02]  /*1100*/  ISETP.GT.U32.AND.EX P0, PT, R7, RZ, PT, P0 ;  /* 0x000000ff0700720c */ /* 0x000fe40003f04100 */
[----:B------:R-:W-:-:S11]  /*1110*/  SHF.R.U32.HI R7, RZ, 0x1, R7 ;  /* 0x00000001ff077819 */ /* 0x000fd60000011607 */
[----:B------:R-:W-:Y:S05]  /*1120*/  @P0 BRA `(.L_x_45) ;  /* 0xfffffff4002c0947 */ /* 0x000fea000383ffff */
.L_x_34:
[----:B------:R-:W0:Y:S01]  /*1130*/  LDCU UR6, c[0x0][0x39c] ;  /* 0x00007380ff0677ac */ /* 0x000e220008000800 */
[----:B------:R-:W-:Y:S01]  /*1140*/  BSSY.RECONVERGENT B0, `(.L_x_46) ;  /* 0x000001a000007945 */ /* 0x000fe20003800200 */
[----:B0-----:R-:W-:-:S04]  /*1150*/  LOP3.LUT R0, R8, UR6, RZ, 0xfc, !PT ;  /* 0x0000000608007c12 */ /* 0x001fc8000f8efcff */
[----:B------:R-:W-:-:S13]  /*1160*/  ISETP.NE.U32.AND P0, PT, R0, RZ, PT ;  /* 0x000000ff0000720c */ /* 0x000fda0003f05070 */
[----:B------:R-:W-:Y:S05]  /*1170*/  @P0 BRA `(.L_x_47) ;  /* 0x0000000000500947 */ /* 0x000fea0003800000 */
[----:B------:R-:W0:Y:S02]  /*1180*/  LDCU UR6, c[0x0][0x398] ;  /* 0x00007300ff0677ac */ /* 0x000e240008000800 */
[----:B0-----:R-:W0:Y:S01]  /*1190*/  I2F.U32.RP R6, UR6 ;  /* 0x0000000600067d06 */ /* 0x001e220008209000 */
[----:B------:R-:W-:-:S07]  /*11a0*/  ISETP.NE.U32.AND P1, PT, RZ, UR6, PT ;  /* 0x00000006ff007c0c */ /* 0x000fce000bf25070 */
[----:B0-----:R-:W0:Y:S02]  /*11b0*/  MUFU.RCP R6, R6 ;  /* 0x0000000600067308 */ /* 0x001e240000001000 */
[----:B0-----:R-:W-:Y:S02]  /*11c0*/  VIADD R2, R6, 0xffffffe ;  /* 0x0ffffffe06027836 */ /* 0x001fe40000000000 */
[----:B------:R-:W-:-:S04]  /*11d0*/  IMAD.MOV.U32 R6, RZ, RZ, RZ ;  /* 0x000000ffff067224 */ /* 0x000fc800078e00ff */
        /* <DEDUP_REMOVED lines=14> */
.L_x_47:
[----:B------:R-:W-:-:S07]  /*12c0*/  MOV R0, 0x12e0 ;  /* 0x000012e000007802 */ /* 0x000fce0000000f00 */
[----:B------:R-:W-:Y:S05]  /*12d0*/  CALL.REL.NOINC `($__internal_3_$__cuda_sm20_rem_u64) ;  /* 0x00000018007c7944 */ /* 0x000fea0003c00000 */
.L_x_48:
[----:B------:R-:W-:Y:S05]  /*12e0*/  BSYNC.RECONVERGENT B0 ;  /* 0x0000000000007941 */ /* 0x000fea0003800200 */
.L_x_46:
[----:B------:R-:W-:Y:S01]  /*12f0*/  ISETP.NE.AND P0, PT, R4, RZ, PT ;  /* 0x000000ff0400720c */ /* 0x000fe20003f05270 */
[----:B------:R-:W0:Y:S01]  /*1300*/  LDCU.64 UR4, c[0x0][0x358] ;  /* 0x00006b00ff0477ac */ /* 0x000e220008000a00 */
[----:B------:R-:W-:Y:S01]  /*1310*/  BSSY.RECONVERGENT B0, `(.L_x_49) ;  /* 0x00000bf000007945 */ /* 0x000fe20003800200 */
[----:B------:R-:W-:Y:S02]  /*1320*/  IMAD.MOV.U32 R8, RZ, RZ, 0x1 ;  /* 0x00000001ff087424 */ /* 0x000fe400078e00ff */
[----:B------:R-:W-:-:S08]  /*1330*/  IMAD.MOV.U32 R9, RZ, RZ, RZ ;  /* 0x000000ffff097224 */ /* 0x000fd000078e00ff */
[----:B------:R-:W-:Y:S05]  /*1340*/  @!P0 BRA `(.L_x_50) ;  /* 0x0000000800ec8947 */ /* 0x000fea0003800000 */
[----:B------:R-:W1:Y:S01]  /*1350*/  LDCU.64 UR6, c[0x0][0x398] ;  /* 0x00007300ff0677ac */ /* 0x000e620008000a00 */
[----:B------:R-:W-:Y:S02]  /*1360*/  IMAD.MOV.U32 R28, RZ, RZ, R4 ;  /* 0x000000ffff1c7224 */ /* 0x000fe400078e0004 */
[----:B------:R-:W-:Y:S02]  /*1370*/  IMAD.MOV.U32 R29, RZ, RZ, RZ ;  /* 0x000000ffff1d7224 */ /* 0x000fe400078e00ff */
[----:B------:R-:W-:Y:S02]  /*1380*/  IMAD.MOV.U32 R8, RZ, RZ, 0x1 ;  /* 0x00000001ff087424 */ /* 0x000fe400078e00ff */
[----:B------:R-:W-:Y:S01]  /*1390*/  IMAD.MOV.U32 R9, RZ, RZ, RZ ;  /* 0x000000ffff097224 */ /* 0x000fe200078e00ff */
[----:B-1----:R-:W1:Y:S06]  /*13a0*/  I2F.F64.U64 R12, UR6 ;  /* 0x00000006000c7d12 */ /* 0x002e6c0008301800 */
.L_x_61:
[----:B------:R-:W-:Y:S01]  /*13b0*/  LOP3.LUT R0, R28, 0x1, RZ, 0xc0, !PT ;  /* 0x000000011c007812 */ /* 0x000fe200078ec0ff */
[----:B------:R-:W-:Y:S01]  /*13c0*/  BSSY.RECONVERGENT B1, `(.L_x_51) ;  /* 0x000005c000017945 */ /* 0x000fe20003800200 */
[----:B------:R-:W-:Y:S02]  /*13d0*/  IMAD.MOV.U32 R10, RZ, RZ, R7 ;  /* 0x000000ffff0a7224 */ /* 0x000fe400078e0007 */
[----:B------:R-:W-:Y:S01]  /*13e0*/  ISETP.NE.U32.AND P0, PT, R0, 0x1, PT ;  /* 0x000000010000780c */ /* 0x000fe20003f05070 */
[----:B------:R-:W-:-:S03]  /*13f0*/  IMAD.MOV.U32 R11, RZ, RZ, R6 ;  /* 0x000000ffff0b7224 */ /* 0x000fc600078e0006 */
[----:B------:R-:W-:-:S13]  /*1400*/  ISETP.NE.U32.AND.EX P0, PT, RZ, RZ, PT, P0 ;  /* 0x000000ffff00720c */ /* 0x000fda0003f05100 */
[----:B------:R-:W-:Y:S05]  /*1410*/  @P0 BRA `(.L_x_52) ;  /* 0x0000000400580947 */ /* 0x000fea0003800000 */
[----:B------:R-:W-:-:S04]  /*1420*/  IMAD.WIDE.U32 R2, R9, R7, RZ ;  /* 0x0000000709027225 */ /* 0x000fc800078e00ff */
[CC--:B------:R-:W-:Y:S02]  /*1430*/  IMAD R0, R6.reuse, R8.reuse, RZ ;  /* 0x0000000806007224 */ /* 0x0c0fe400078e02ff */
[----:B------:R-:W-:-:S04]  /*1440*/  IMAD.WIDE.U32 R14, P0, R6, R8, R2 ;  /* 0x00000008060e7225 */ /* 0x000fc80007800002 */
[----:B------:R-:W-:Y:S01]  /*1450*/  IMAD.WIDE.U32 R2, R8, R7, RZ ;  /* 0x0000000708027225 */ /* 0x000fe200078e00ff */
[----:B------:R-:W-:-:S03]  /*1460*/  MOV R24, R15 ;  /* 0x0000000f00187202 */ /* 0x000fc60000000f00 */
[----:B------:R-:W-:Y:S01]  /*1470*/  IMAD.X R25, RZ, RZ, RZ, P0 ;  /* 0x000000ffff197224 */ /* 0x000fe200000e06ff */
[----:B------:R-:W-:Y:S01]  /*1480*/  IADD3 RZ, P0, PT, R3, R14, RZ ;  /* 0x0000000e03ff7210 */ /* 0x000fe20007f1e0ff */
[----:B------:R-:W-:-:S04]  /*1490*/  IMAD.WIDE.U32 R26, R7, R8, RZ ;  /* 0x00000008071a7225 */ /* 0x000fc800078e00ff */
[----:B------:R-:W-:-:S04]  /*14a0*/  IMAD.WIDE.U32.X R24, R6, R9, R24, P0 ;  /* 0x0000000906187225 */ /* 0x000fc800000e0418 */
[----:B------:R-:W-:Y:S01]  /*14b0*/  IMAD R3, R7, R9, R0 ;  /* 0x0000000907037224 */ /* 0x000fe200078e0200 */
[----:B------:R-:W-:-:S03]  /*14c0*/  ISETP.NE.U32.AND P0, PT, R24, RZ, PT ;  /* 0x000000ff1800720c */ /* 0x000fc60003f05070 */
[----:B------:R-:W-:Y:S01]  /*14d0*/  IMAD.IADD R34, R27, 0x1, R3 ;  /* 0x000000011b227824 */ /* 0x000fe200078e0203 */
[----:B------:R-:W-:-:S13]  /*14e0*/  ISETP.NE.AND.EX P0, PT, R25, RZ, PT, P0 ;  /* 0x000000ff1900720c */ /* 0x000fda0003f05300 */
[----:B------:R-:W2:Y:S02]  /*14f0*/  @!P0 LDC.64 R14, c[0x0][0x398] ;  /* 0x0000e600ff0e8b82 */ /* 0x000ea40000000a00 */
[----:B--2---:R-:W-:-:S04]  /*1500*/  @!P0 ISETP.GE.U32.AND P1, PT, R26, R14, PT ;  /* 0x0000000e1a00820c */ /* 0x004fc80003f26070 */
[----:B------:R-:W-:-:S04]  /*1510*/  @!P0 ISETP.GE.U32.AND.EX P1, PT, R34, R15, PT, P1 ;  /* 0x0000000f2200820c */ /* 0x000fc80003f26110 */
[----:B------:R-:W-:-:S04]  /*1520*/  @!P0 SEL R3, R14, RZ, P1 ;  /* 0x000000ff0e038207 */ /* 0x000fc80000800000 */
[----:B------:R-:W-:Y:S02]  /*1530*/  @!P0 IADD3 R8, P2, PT, -R3, R26, RZ ;  /* 0x0000001a03088210 */ /* 0x000fe40007f5e1ff */
[----:B------:R-:W-:-:S05]  /*1540*/  @!P0 SEL R3, R15, RZ, P1 ;  /* 0x000000ff0f038207 */ /* 0x000fca0000800000 */
[----:B------:R-:W-:Y:S01]  /*1550*/  @!P0 IMAD.X R9, R34, 0x1, ~R3, P2 ;  /* 0x0000000122098824 */ /* 0x000fe200010e0e03 */
[----:B------:R-:W-:Y:S06]  /*1560*/  @!P0 BRA `(.L_x_52) ;  /* 0x0000000400048947 */ /* 0x000fec0003800000 */
[----:B-1----:R-:W1:Y:S01]  /*1570*/  MUFU.RCP64H R3, R13 ;  /* 0x0000000d00037308 */ /* 0x002e620000001800 */
[----:B------:R-:W-:Y:S01]  /*1580*/  IMAD.MOV.U32 R2, RZ, RZ, 0x1 ;  /* 0x00000001ff027424 */ /* 0x000fe200078e00ff */
[----:B------:R-:W-:Y:S01]  /*1590*/  BSSY.RECONVERGENT B2, `(.L_x_53) ;  /* 0x000001a000027945 */ /* 0x000fe20003800200 */
[----:B------:R-:W-:Y:S02]  /*15a0*/  IMAD.MOV.U32 R16, RZ, RZ, R7 ;  /* 0x000000ffff107224 */ /* 0x000fe400078e0007 */
[----:B------:R-:W-:-:S03]  /*15b0*/  IMAD.MOV.U32 R17, RZ, RZ, R6 ;  /* 0x000000ffff117224 */ /* 0x000fc600078e0006 */
[----:B------:R-:W-:Y:S01]  /*15c0*/  I2F.F64.U64 R8, R8 ;  /* 0x0000000800087312 */ /* 0x000fe20000301800 */
[----:B-1----:R-:W-:-:S08]  /*15d0*/  DFMA R14, -R12, R2, 1 ;  /* 0x3ff000000c0e742b */ /* 0x002fd00000000102 */
[----:B------:R-:W-:Y:S02]  /*15e0*/  DFMA R18, R14, R14, R14 ;  /* 0x0000000e0e12722b */ /* 0x000fe4000000000e */
[----:B------:R-:W1:Y:S06]  /*15f0*/  I2F.F64.U64 R14, R16 ;  /* 0x00000010000e7312 */ /* 0x000e6c0000301800 */
[----:B------:R-:W-:-:S08]  /*1600*/  DFMA R18, R2, R18, R2 ;  /* 0x000000120212722b */ /* 0x000fd00000000002 */
[----:B------:R-:W-:Y:S02]  /*1610*/  DFMA R2, -R12, R18, 1 ;  /* 0x3ff000000c02742b */ /* 0x000fe40000000112 */
[----:B-1----:R-:W-:-:S06]  /*1620*/  DMUL R8, R8, R14 ;  /* 0x0000000e08087228 */ /* 0x002fcc0000000000 */
        /* <DEDUP_REMOVED lines=13> */
[----:B0-----:R-:W-:Y:S05]  /*1700*/  CALL.REL.NOINC `($__internal_2_$__cuda_sm20_div_rn_f64_full) ;  /* 0x0000000c00d47944 */ /* 0x001fea0003c00000 */
[----:B------:R-:W-:Y:S02]  /*1710*/  IMAD.MOV.U32 R3, RZ, RZ, R2 ;  /* 0x000000ffff037224 */ /* 0x000fe400078e0002 */
[----:B------:R-:W-:-:S07]  /*1720*/  IMAD.MOV.U32 R2, RZ, RZ, R0 ;  /* 0x000000ffff027224 */ /* 0x000fce00078e0000 */
.L_x_54:
[----:B0-----:R-:W-:Y:S05]  /*1730*/  BSYNC.RECONVERGENT B2 ;  /* 0x0000000000027941 */ /* 0x001fea0003800200 */
.L_x_53:
[----:B------:R-:W0:Y:S01]  /*1740*/  LDC.64 R14, c[0x0][0x398] ;  /* 0x0000e600ff0e7b82 */ /* 0x000e220000000a00 */
[----:B------:R-:W0:Y:S02]  /*1750*/  F2I.U64.F64.TRUNC R2, R2 ;  /* 0x0000000200027311 */ /* 0x000e24000030d800 */
[----:B0-----:R-:W-:-:S04]  /*1760*/  IMAD.WIDE.U32 R16, R3, R14, RZ ;  /* 0x0000000e03107225 */ /* 0x001fc800078e00ff */
[----:B------:R-:W-:-:S04]  /*1770*/  IMAD.WIDE.U32 R8, R2, R14, RZ ;  /* 0x0000000e02087225 */ /* 0x000fc800078e00ff */
[----:B------:R-:W-:Y:S01]  /*1780*/  IMAD.WIDE.U32 R16, P1, R2, R15, R16 ;  /* 0x0000000f02107225 */ /* 0x000fe20007820010 */
[----:B------:R-:W-:-:S03]  /*1790*/  ISETP.GE.U32.AND P0, PT, R26, R8, PT ;  /* 0x000000081a00720c */ /* 0x000fc60003f06070 */
[----:B------:R-:W-:Y:S01]  /*17a0*/  IMAD.MOV.U32 R18, RZ, RZ, R17 ;  /* 0x000000ffff127224 */ /* 0x000fe200078e0011 */
[----:B------:R-:W-:Y:S02]  /*17b0*/  IADD3 R9, P2, PT, R9, R16, RZ ;  /* 0x0000001009097210 */ /* 0x000fe40007f5e0ff */
[----:B------:R-:W-:Y:S02]  /*17c0*/  IADD3.X R19, PT, PT, RZ, RZ, RZ, P1, !PT ;  /* 0x000000ffff137210 */ /* 0x000fe40000ffe4ff */
[----:B------:R-:W-:Y:S02]  /*17d0*/  ISETP.GE.U32.AND.EX P0, PT, R34, R9, PT, P0 ;  /* 0x000000092200720c */ /* 0x000fe40003f06100 */
[----:B------:R-:W-:Y:S01]  /*17e0*/  IADD3 R8, P1, PT, R26, -R8, RZ ;  /* 0x800000081a087210 */ /* 0x000fe20007f3e0ff */
[----:B------:R-:W-:Y:S01]  /*17f0*/  IMAD.WIDE.U32.X R16, R3, R15, R18, P2 ;  /* 0x0000000f03107225 */ /* 0x000fe200010e0412 */
[----:B------:R-:W-:Y:S02]  /*1800*/  SEL R19, RZ, 0xffffffff, P0 ;  /* 0xffffffffff137807 */ /* 0x000fe40000000000 */
[----:B------:R-:W-:Y:S01]  /*1810*/  ISETP.GE.U32.AND P0, PT, R8, R14, PT ;  /* 0x0000000e0800720c */ /* 0x000fe20003f06070 */
[----:B------:R-:W-:Y:S01]  /*1820*/  IMAD.X R9, R34, 0x1, ~R9, P1 ;  /* 0x0000000122097824 */ /* 0x000fe200008e0e09 */
[----:B------:R-:W-:-:S04]  /*1830*/  IADD3 R0, P2, P3, R19, R24, -R16 ;  /* 0x0000001813007210 */ /* 0x000fc80007b5e810 */
[----:B------:R-:W-:Y:S02]  /*1840*/  IADD3.X R16, PT, PT, R19, R25, ~R17, P2, P3 ;  /* 0x0000001913107210 */ /* 0x000fe400017e6c11 */
[----:B------:R-:W-:Y:S02]  /*1850*/  ISETP.EQ.U32.AND P1, PT, R0, RZ, PT ;  /* 0x000000ff0000720c */ /* 0x000fe40003f22070 */
[----:B------:R-:W-:Y:S02]  /*1860*/  ISETP.GE.U32.AND.EX P0, PT, R9, R15, PT, P0 ;  /* 0x0000000f0900720c */ /* 0x000fe40003f06100 */
        /* <DEDUP_REMOVED lines=9> */
.L_x_55:
        /* <DEDUP_REMOVED lines=8> */
.L_x_52:
[----:B0-----:R-:W-:Y:S05]  /*1980*/  BSYNC.RECONVERGENT B1 ;  /* 0x0000000000017941 */ /* 0x001fea0003800200 */
.L_x_51:
        /* <DEDUP_REMOVED lines=19> */
[----:B-1----:R-:W0:Y:S01]  /*1ac0*/  MUFU.RCP64H R3, R13 ;  /* 0x0000000d00037308 */ /* 0x002e220000001800 */
        /* <DEDUP_REMOVED lines=16> */
[----:B------:R-:W-:Y:S01]  /*1bd0*/  MOV R19, R6 ;  /* 0x0000000600137202 */ /* 0x000fe20000000f00 */
[----:B------:R-:W-:Y:S01]  /*1be0*/  IMAD.MOV.U32 R18, RZ, RZ, R7 ;  /* 0x000000ffff127224 */ /* 0x000fe200078e0007 */
[----:B------:R-:W-:Y:S01]  /*1bf0*/  MOV R3, 0x1c30 ;  /* 0x00001c3000037802 */ /* 0x000fe20000000f00 */
[----:B------:R-:W-:Y:S02]  /*1c00*/  IMAD.MOV.U32 R0, RZ, RZ, R12 ;  /* 0x000000ffff007224 */ /* 0x000fe400078e000c */
[----:B------:R-:W-:-:S07]  /*1c10*/  IMAD.MOV.U32 R2, RZ, RZ, R13 ;  /* 0x000000ffff027224 */ /* 0x000fce00078e000d */
[----:B------:R-:W-:Y:S05]  /*1c20*/  CALL.REL.NOINC `($__internal_2_$__cuda_sm20_div_rn_f64_full) ;  /* 0x00000008008c7944 */ /* 0x000fea0003c00000 */
[----:B------:R-:W-:Y:S02]  /*1c30*/  IMAD.MOV.U32 R3, RZ, RZ, R2 ;  /* 0x000000ffff037224 */ /* 0x000fe400078e0002 */
[----:B------:R-:W-:-:S07]  /*1c40*/  IMAD.MOV.U32 R2, RZ, RZ, R0 ;  /* 0x000000ffff027224 */ /* 0x000fce00078e0000 */
.L_x_59:
[----:B------:R-:W-:Y:S05]  /*1c50*/  BSYNC.RECONVERGENT B2 ;  /* 0x0000000000027941 */ /* 0x000fea0003800200 */
.L_x_58:
        /* <DEDUP_REMOVED lines=28> */
.L_x_60:
[CC--:B------:R-:W-:Y:S01]  /*1e20*/  ISETP.GE.U32.AND P0, PT, R3.reuse, R10.reuse, PT ;  /* 0x0000000a0300720c */ /* 0x0c0fe20003f06070 */
[----:B------:R-:W-:Y:S01]  /*1e30*/  IMAD.MOV.U32 R7, RZ, RZ, R3 ;  /* 0x000000ffff077224 */ /* 0x000fe200078e0003 */
[----:B------:R-:W-:Y:S01]  /*1e40*/  IADD3 R3, P1, PT, R3, -R10, RZ ;  /* 0x8000000a03037210 */ /* 0x000fe20007f3e0ff */
[----:B------:R-:W-:Y:S01]  /*1e50*/  IMAD.MOV.U32 R6, RZ, RZ, R0 ;  /* 0x000000ffff067224 */ /* 0x000fe200078e0000 */
[CC--:B------:R-:W-:Y:S02]  /*1e60*/  ISETP.GE.U32.AND.EX P0, PT, R0.reuse, R11.reuse, PT, P0 ;  /* 0x0000000b0000720c */ /* 0x0c0fe40003f06100 */
[----:B------:R-:W-:-:S11]  /*1e70*/  IADD3.X R0, PT, PT, R0, ~R11, RZ, P1, !PT ;  /* 0x8000000b00007210 */ /* 0x000fd60000ffe4ff */
[----:B------:R-:W-:Y:S05]  /*1e80*/  @P0 BRA `(.L_x_60) ;  /* 0xfffffffc00e40947 */ /* 0x000fea000383ffff */
[----:B------:R-:W-:Y:S05]  /*1e90*/  BSYNC.RECONVERGENT B2 ;  /* 0x0000000000027941 */ /* 0x000fea0003800200 */
.L_x_57:
[----:B------:R-:W-:Y:S05]  /*1ea0*/  BSYNC.RECONVERGENT B1 ;  /* 0x0000000000017941 */ /* 0x000fea0003800200 */
.L_x_56:
[C---:B------:R-:W-:Y:S02]  /*1eb0*/  ISETP.GT.U32.AND P0, PT, R28.reuse, 0x1, PT ;  /* 0x000000011c00780c */ /* 0x040fe40003f04070 */
[--C-:B------:R-:W-:Y:S02]  /*1ec0*/  SHF.R.U64 R28, R28, 0x1, R29.reuse ;  /* 0x000000011c1c7819 */ /* 0x100fe4000000121d */
[----:B------:R-:W-:Y:S02]  /*1ed0*/  ISETP.GT.U32.AND.EX P0, PT, R29, RZ, PT, P0 ;  /* 0x000000ff1d00720c */ /* 0x000fe40003f04100 */
[----:B------:R-:W-:-:S11]  /*1ee0*/  SHF.R.U32.HI R29, RZ, 0x1, R29 ;  /* 0x00000001ff1d7819 */ /* 0x000fd6000001161d */
[----:B------:R-:W-:Y:S05]  /*1ef0*/  @P0 BRA `(.L_x_61) ;  /* 0xfffffff4002c0947 */ /* 0x000fea000383ffff */
.L_x_50:
[----:B0-----:R-:W-:Y:S05]  /*1f00*/  BSYNC.RECONVERGENT B0 ;  /* 0x0000000000007941 */ /* 0x001fea0003800200 */
.L_x_49:
[----:B------:R-:W0:Y:S01]  /*1f10*/  LDC.64 R26, c[0x0][0x380] ;  /* 0x0000e000ff1a7b82 */ /* 0x000e220000000a00 */
[----:B------:R-:W1:Y:S01]  /*1f20*/  LDCU UR6, c[0x0][0x3a0] ;  /* 0x00007400ff0677ac */ /* 0x000e620008000800 */
[----:B------:R-:W-:-:S04]  /*1f30*/  IMAD.IADD R5, R4, 0x1, R5 ;  /* 0x0000000104057824 */ /* 0x000fc800078e0205 */
[----:B-1----:R-:W-:-:S04]  /*1f40*/  VIADD R13, R5, UR6 ;  /* 0x00000006050d7c36 */ /* 0x002fc80008000000 */
[----:B0-----:R-:W-:-:S05]  /*1f50*/  IMAD.WIDE.U32 R12, R13, 0x8, R26 ;  /* 0x000000080d0c7825 */ /* 0x001fca00078e001a */
[----:B------:R-:W2:Y:S01]  /*1f60*/  LDG.E.64 R16, desc[UR4][R12.64] ;  /* 0x000000040c107981 */ /* 0x000ea2000c1e1b00 */
[----:B------:R-:W-:-:S05]  /*1f70*/  IMAD.WIDE.U32 R26, R5, 0x8, R26 ;  /* 0x00000008051a7825 */ /* 0x000fca00078e001a */
[----:B------:R0:W5:Y:S01]  /*1f80*/  LDG.E.64 R24, desc[UR4][R26.64] ;  /* 0x000000041a187981 */ /* 0x000162000c1e1b00 */
[----:B------:R-:W-:Y:S01]  /*1f90*/  BSSY.RECONVERGENT B0, `(.L_x_62) ;  /* 0x000005b000007945 */ /* 0x000fe20003800200 */
[----:B--2---:R-:W-:-:S04]  /*1fa0*/  IMAD.WIDE.U32 R2, R9, R16, RZ ;  /* 0x0000001009027225 */ /* 0x004fc800078e00ff */
[CC--:B------:R-:W-:Y:S02]  /*1fb0*/  IMAD R0, R17.reuse, R8.reuse, RZ ;  /* 0x0000000811007224 */ /* 0x0c0fe400078e02ff */
[----:B------:R-:W-:-:S04]  /*1fc0*/  IMAD.WIDE.U32 R4, P0, R17, R8, R2 ;  /* 0x0000000811047225 */ /* 0x000fc80007800002 */
[----:B------:R-:W-:-:S04]  /*1fd0*/  IMAD.WIDE.U32 R2, R8, R16, RZ ;  /* 0x0000001008027225 */ /* 0x000fc800078e00ff */
[----:B------:R-:W-:Y:S01]  /*1fe0*/  IMAD.X R7, RZ, RZ, RZ, P0 ;  /* 0x000000ffff077224 */ /* 0x000fe200000e06ff */
[----:B------:R-:W-:Y:S01]  /*1ff0*/  IADD3 RZ, P0, PT, R3, R4, RZ ;  /* 0x0000000403ff7210 */ /* 0x000fe20007f1e0ff */
[----:B------:R-:W-:Y:S02]  /*2000*/  IMAD.MOV.U32 R6, RZ, RZ, R5 ;  /* 0x000000ffff067224 */ /* 0x000fe400078e0005 */
[----:B------:R-:W-:-:S04]  /*2010*/  IMAD.WIDE.U32 R10, R16, R8, RZ ;  /* 0x00000008100a7225 */ /* 0x000fc800078e00ff */
[----:B------:R-:W-:-:S04]  /*2020*/  IMAD.WIDE.U32.X R6, R17, R9, R6, P0 ;  /* 0x0000000911067225 */ /* 0x000fc800000e0406 */
[----:B------:R-:W-:Y:S01]  /*2030*/  IMAD R3, R16, R9, R0 ;  /* 0x0000000910037224 */ /* 0x000fe200078e0200 */
[----:B------:R-:W-:-:S03]  /*2040*/  ISETP.NE.U32.AND P0, PT, R6, RZ, PT ;  /* 0x000000ff0600720c */ /* 0x000fc60003f05070 */
[----:B------:R-:W-:Y:S01]  /*2050*/  IMAD.IADD R4, R11, 0x1, R3 ;  /* 0x000000010b047824 */ /* 0x000fe200078e0203 */
[----:B------:R-:W-:-:S13]  /*2060*/  ISETP.NE.AND.EX P0, PT, R7, RZ, PT, P0 ;  /* 0x000000ff0700720c */ /* 0x000fda0003f05300 */
[----:B------:R-:W1:Y:S02]  /*2070*/  @!P0 LDC.64 R14, c[0x0][0x398] ;  /* 0x0000e600ff0e8b82 */ /* 0x000e640000000a00 */
[----:B-1----:R-:W-:-:S04]  /*2080*/  @!P0 ISETP.GE.U32.AND P1, PT, R10, R14, PT ;  /* 0x0000000e0a00820c */ /* 0x002fc80003f26070 */
[----:B------:R-:W-:-:S04]  /*2090*/  @!P0 ISETP.GE.U32.AND.EX P1, PT, R4, R15, PT, P1 ;  /* 0x0000000f0400820c */ /* 0x000fc80003f26110 */
[----:B------:R-:W-:Y:S02]  /*20a0*/  @!P0 SEL R19, R14, RZ, P1 ;  /* 0x000000ff0e138207 */ /* 0x000fe40000800000 */
[----:B------:R-:W-:Y:S02]  /*20b0*/  @!P0 SEL R21, R15, RZ, P1 ;  /* 0x000000ff0f158207 */ /* 0x000fe40000800000 */
[----:B------:R-:W-:-:S05]  /*20c0*/  @!P0 IADD3 R19, P2, PT, -R19, R10, RZ ;  /* 0x0000000a13138210 */ /* 0x000fca0007f5e1ff */
[----:B------:R-:W-:Y:S01]  /*20d0*/  @!P0 IMAD.X R21, R4, 0x1, ~R21, P2 ;  /* 0x0000000104158824 */ /* 0x000fe200010e0e15 */
[----:B0-----:R-:W-:Y:S07]  /*20e0*/  @!P0 BRA `(.L_x_63) ;  /* 0x0000000400148947 */ /* 0x001fee0003800000 */
[----:B------:R-:W0:Y:S01]  /*20f0*/  LDCU.64 UR6, c[0x0][0x398] ;  /* 0x00007300ff0677ac */ /* 0x000e220008000a00 */
[----:B------:R-:W-:Y:S01]  /*2100*/  IMAD.MOV.U32 R18, RZ, RZ, 0x1 ;  /* 0x00000001ff127424 */ /* 0x000fe200078e00ff */
[----:B------:R-:W-:Y:S01]  /*2110*/  I2F.F64.U64 R16, R16 ;  /* 0x0000001000107312 */ /* 0x000fe20000301800 */
[----:B------:R-:W-:Y:S07]  /*2120*/  BSSY.RECONVERGENT B1, `(.L_x_64) ;  /* 0x0000019000017945 */ /* 0x000fee0003800200 */
[----:B0-----:R-:W0:Y:S08]  /*2130*/  I2F.F64.U64 R14, UR6 ;  /* 0x00000006000e7d12 */ /* 0x001e300008301800 */
[----:B0-----:R-:W0:Y:S02]  /*2140*/  MUFU.RCP64H R19, R15 ;  /* 0x0000000f00137308 */ /* 0x001e240000001800 */
        /* <DEDUP_REMOVED lines=19> */
[----:B-----5:R-:W-:Y:S05]  /*2280*/  CALL.REL.NOINC `($__internal_2_$__cuda_sm20_div_rn_f64_full) ;  /* 0x0000000000f47944 */ /* 0x020fea0003c00000 */
[----:B------:R-:W-:Y:S01]  /*2290*/  MOV R3, R2 ;  /* 0x0000000200037202 */ /* 0x000fe20000000f00 */
[----:B------:R-:W-:-:S07]  /*22a0*/  IMAD.MOV.U32 R2, RZ, RZ, R0 ;  /* 0x000000ffff027224 */ /* 0x000fce00078e0000 */
.L_x_65:
[----:B------:R-:W-:Y:S05]  /*22b0*/  BSYNC.RECONVERGENT B1 ;  /* 0x0000000000017941 */ /* 0x000fea0003800200 */
.L_x_64:
[----:B------:R-:W0:Y:S01]  /*22c0*/  LDCU.64 UR6, c[0x0][0x398] ;  /* 0x00007300ff0677ac */ /* 0x000e220008000a00 */
[----:B------:R-:W1:Y:S01]  /*22d0*/  F2I.U64.F64.TRUNC R2, R2 ;  /* 0x0000000200027311 */ /* 0x000e62000030d800 */
[----:B0-----:R-:W-:Y:S02]  /*22e0*/  IMAD.U32 R14, RZ, RZ, UR6 ;  /* 0x00000006ff0e7e24 */ /* 0x001fe4000f8e00ff */
[----:B------:R-:W-:Y:S02]  /*22f0*/  IMAD.U32 R15, RZ, RZ, UR7 ;  /* 0x00000007ff0f7e24 */ /* 0x000fe4000f8e00ff */
[----:B-1----:R-:W-:-:S04]  /*2300*/  IMAD.WIDE.U32 R16, R3, R14, RZ ;  /* 0x0000000e03107225 */ /* 0x002fc800078e00ff */
[----:B------:R-:W-:-:S04]  /*2310*/  IMAD.WIDE.U32 R8, R2, R14, RZ ;  /* 0x0000000e02087225 */ /* 0x000fc800078e00ff */
[----:B------:R-:W-:Y:S01]  /*2320*/  IMAD.WIDE.U32 R16, P1, R2, R15, R16 ;  /* 0x0000000f02107225 */ /* 0x000fe20007820010 */
[----:B------:R-:W-:-:S03]  /*2330*/  ISETP.GE.U32.AND P0, PT, R10, R8, PT ;  /* 0x000000080a00720c */ /* 0x000fc60003f06070 */
[----:B------:R-:W-:Y:S01]  /*2340*/  IMAD.X R19, RZ, RZ, RZ, P1 ;  /* 0x000000ffff137224 */ /* 0x000fe200008e06ff */
[----:B------:R-:W-:Y:S01]  /*2350*/  IADD3 R9, P2, PT, R9, R16, RZ ;  /* 0x0000001009097210 */ /* 0x000fe20007f5e0ff */
[----:B------:R-:W-:-:S03]  /*2360*/  IMAD.MOV.U32 R18, RZ, RZ, R17 ;  /* 0x000000ffff127224 */ /* 0x000fc600078e0011 */
[----:B------:R-:W-:Y:S01]  /*2370*/  ISETP.GE.U32.AND.EX P0, PT, R4, R9, PT, P0 ;  /* 0x000000090400720c */ /* 0x000fe20003f06100 */
[----:B------:R-:W-:Y:S01]  /*2380*/  IMAD.WIDE.U32.X R2, R3, R15, R18, P2 ;  /* 0x0000000f03027225 */ /* 0x000fe200010e0412 */
[----:B------:R-:W-:Y:S02]  /*2390*/  IADD3 R19, P1, PT, R10, -R8, RZ ;  /* 0x800000080a137210 */ /* 0x000fe40007f3e0ff */
        /* <DEDUP_REMOVED lines=16> */
.L_x_67:
        /* <DEDUP_REMOVED lines=8> */
.L_x_66:
[----:B------:R-:W-:Y:S01]  /*2520*/  IMAD.MOV.U32 R19, RZ, RZ, R0 ;  /* 0x000000ffff137224 */ /* 0x000fe200078e0000 */
[----:B------:R-:W-:-:S07]  /*2530*/  MOV R21, R2 ;  /* 0x0000000200157202 */ /* 0x000fce0000000f00 */
.L_x_63:
[----:B------:R-:W-:Y:S05]  /*2540*/  BSYNC.RECONVERGENT B0 ;  /* 0x0000000000007941 */ /* 0x000fea0003800200 */
.L_x_62:
[CC--:B-----5:R-:W-:Y:S02]  /*2550*/  IADD3 R7, P2, PT, R24.reuse, R19.reuse, RZ ;  /* 0x0000001318077210 */ /* 0x0e0fe40007f5e0ff */
[----:B------:R-:W-:Y:S02]  /*2560*/  ISETP.GE.U32.AND P1, PT, R24, R19, PT ;  /* 0x000000131800720c */ /* 0x000fe40003f26070 */
[----:B------:R-:W-:Y:S01]  /*2570*/  ISETP.GE.U32.AND P0, PT, R7, R14, PT ;  /* 0x0000000e0700720c */ /* 0x000fe20003f06070 */
[C---:B------:R-:W-:Y:S01]  /*2580*/  IMAD.X R0, R25.reuse, 0x1, R21, P2 ;  /* 0x0000000119007824 */ /* 0x040fe200010e0615 */
[----:B------:R-:W-:-:S04]  /*2590*/  ISETP.GE.U32.AND.EX P1, PT, R25, R21, PT, P1 ;  /* 0x000000151900720c */ /* 0x000fc80003f26110 */
[----:B------:R-:W-:Y:S02]  /*25a0*/  ISETP.GE.U32.AND.EX P0, PT, R0, R15, PT, P0 ;  /* 0x0000000f0000720c */ /* 0x000fe40003f06100 */
[C---:B------:R-:W-:Y:S02]  /*25b0*/  SEL R5, R14.reuse, RZ, !P1 ;  /* 0x000000ff0e057207 */ /* 0x040fe40004800000 */
[----:B------:R-:W-:Y:S02]  /*25c0*/  SEL R2, R14, RZ, P0 ;  /* 0x000000ff0e027207 */ /* 0x000fe40000000000 */
[----:B------:R-:W-:Y:S02]  /*25d0*/  SEL R3, R15, RZ, !P1 ;  /* 0x000000ff0f037207 */ /* 0x000fe40004800000 */
[----:B------:R-:W-:Y:S02]  /*25e0*/  IADD3 R4, P2, P3, R5, R24, -R19 ;  /* 0x0000001805047210 */ /* 0x000fe40007b5e813 */
[----:B------:R-:W-:-:S02]  /*25f0*/  IADD3 R2, P1, PT, -R2, R7, RZ ;  /* 0x0000000702027210 */ /* 0x000fc40007f3e1ff */
[----:B------:R-:W-:Y:S02]  /*2600*/  SEL R15, R15, RZ, P0 ;  /* 0x000000ff0f0f7207 */ /* 0x000fe40000000000 */
[----:B------:R-:W-:-:S03]  /*2610*/  IADD3.X R5, PT, PT, R3, R25, ~R21, P2, P3 ;  /* 0x0000001903057210 */ /* 0x000fc600017e6c15 */
[----:B------:R-:W-:-:S05]  /*2620*/  IMAD.X R3, R0, 0x1, ~R15, P1 ;  /* 0x0000000100037824 */ /* 0x000fca00008e0e0f */
[----:B------:R-:W-:Y:S04]  /*2630*/  STG.E.64 desc[UR4][R26.64], R2 ;  /* 0x000000021a007986 */ /* 0x000fe8000c101b04 */
[----:B------:R-:W-:Y:S01]  /*2640*/  STG.E.64 desc[UR4][R12.64], R4 ;  /* 0x000000040c007986 */ /* 0x000fe2000c101b04 */
[----:B------:R-:W-:Y:S05]  /*2650*/  EXIT ;  /* 0x000000000000794d */ /* 0x000fea0003800000 */
        .weak           $__internal_2_$__cuda_sm20_div_rn_f64_full
        .type           $__internal_2_$__cuda_sm20_div_rn_f64_full,@function
        .size           $__internal_2_$__cuda_sm20_div_rn_f64_full,($__internal_3_$__cuda_sm20_rem_u64 - $__internal_2_$__cuda_sm20_div_rn_f64_full)
$__internal_2_$__cuda_sm20_div_rn_f64_full:
[C---:B------:R-:W-:Y:S01]  /*2660*/  FSETP.GEU.AND P0, PT, |R2|.reuse, 1.469367938527859385e-39, PT ;  /* 0x001000000200780b */ /* 0x040fe20003f0e200 */
[----:B------:R-:W-:Y:S01]  /*2670*/  IMAD.MOV.U32 R16, RZ, RZ, R0 ;  /* 0x000000ffff107224 */ /* 0x000fe200078e0000 */
[----:B------:R-:W-:Y:S01]  /*2680*/  LOP3.LUT R14, R2, 0x800fffff, RZ, 0xc0, !PT ;  /* 0x800fffff020e7812 */ /* 0x000fe200078ec0ff */
[----:B------:R-:W-:Y:S01]  /*2690*/  IMAD.MOV.U32 R17, RZ, RZ, R2 ;  /* 0x000000ffff117224 */ /* 0x000fe200078e0002 */
[-C--:B------:R-:W-:Y:S01]  /*26a0*/  LOP3.LUT R19, R19, R18.reuse, RZ, 0x3c, !PT ;  /* 0x0000001213137212 */ /* 0x080fe200078e3cff */
[----:B------:R-:W-:Y:S01]  /*26b0*/  IMAD.MOV.U32 R22, RZ, RZ, 0x1 ;  /* 0x00000001ff167424 */ /* 0x000fe200078e00ff */
[----:B------:R-:W-:Y:S01]  /*26c0*/  LOP3.LUT R15, R14, 0x3ff00000, RZ, 0xfc, !PT ;  /* 0x3ff000000e0f7812 */ /* 0x000fe200078efcff */
[----:B------:R-:W-:Y:S01]  /*26d0*/  IMAD.MOV.U32 R14, RZ, RZ, R0 ;  /* 0x000000ffff0e7224 */ /* 0x000fe200078e0000 */
[C---:B------:R-:W-:Y:S01]  /*26e0*/  LOP3.LUT R18, R19.reuse, R18, RZ, 0x3c, !PT ;  /* 0x0000001213127212 */ /* 0x040fe200078e3cff */
[----:B------:R-:W-:Y:S01]  /*26f0*/  BSSY.RECONVERGENT B3, `(.L_x_68) ;  /* 0x0000058000037945 */ /* 0x000fe20003800200 */
[----:B------:R-:W-:Y:S01]  /*2700*/  LOP3.LUT R31, R2, 0x7ff00000, RZ, 0xc0, !PT ;  /* 0x7ff00000021f7812 */ /* 0x000fe200078ec0ff */
[----:B------:R-:W-:Y:S01]  /*2710*/  IMAD.MOV.U32 R2, RZ, RZ, 0x1ca00000 ;  /* 0x1ca00000ff027424 */ /* 0x000fe200078e00ff */
[----:B------:R-:W-:Y:S01]  /*2720*/  LOP3.LUT R19, R19, R18, RZ, 0x3c, !PT ;  /* 0x0000001213137212 */ /* 0x000fe200078e3cff */
[----:B------:R-:W-:-:S03]  /*2730*/  @!P0 DMUL R14, R16, 8.98846567431157953865e+307 ;  /* 0x7fe00000100e8828 */ /* 0x000fc60000000000 */
[C---:B------:R-:W-:Y:S02]  /*2740*/  FSETP.GEU.AND P2, PT, |R19|.reuse, 1.469367938527859385e-39, PT ;  /* 0x001000001300780b */ /* 0x040fe40003f4e200 */
[----:B------:R-:W-:Y:S01]  /*2750*/  LOP3.LUT R30, R19, 0x7ff00000, RZ, 0xc0, !PT ;  /* 0x7ff00000131e7812 */ /* 0x000fe200078ec0ff */
[----:B------:R-:W0:Y:S03]  /*2760*/  MUFU.RCP64H R23, R15 ;  /* 0x0000000f00177308 */ /* 0x000e260000001800 */
[----:B------:R-:W-:Y:S02]  /*2770*/  ISETP.GE.U32.AND P1, PT, R30, R31, PT ;  /* 0x0000001f1e00720c */ /* 0x000fe40003f26070 */
[----:B------:R-:W-:-:S05]  /*2780*/  @!P0 LOP3.LUT R31, R15, 0x7ff00000, RZ, 0xc0, !PT ;  /* 0x7ff000000f1f8812 */ /* 0x000fca00078ec0ff */
[----:B------:R-:W-:Y:S01]  /*2790*/  @!P2 LOP3.LUT R0, R17, 0x7ff00000, RZ, 0xc0, !PT ;  /* 0x7ff000001100a812 */ /* 0x000fe200078ec0ff */
[----:B------:R-:W-:-:S03]  /*27a0*/  @!P2 IMAD.MOV.U32 R32, RZ, RZ, RZ ;  /* 0x000000ffff20a224 */ /* 0x000fc600078e00ff */
[----:B------:R-:W-:Y:S01]  /*27b0*/  @!P2 ISETP.GE.U32.AND P3, PT, R30, R0, PT ;  /* 0x000000001e00a20c */ /* 0x000fe20003f66070 */
[----:B0-----:R-:W-:-:S03]  /*27c0*/  DFMA R20, R22, -R14, 1 ;  /* 0x3ff000001614742b */ /* 0x001fc6000000080e */
[----:B------:R-:W-:-:S04]  /*27d0*/  @!P2 SEL R0, R2, 0x63400000, !P3 ;  /* 0x634000000200a807 */ /* 0x000fc80005800000 */
[----:B------:R-:W-:Y:S01]  /*27e0*/  @!P2 LOP3.LUT R0, R0, 0x80000000, R19, 0xf8, !PT ;  /* 0x800000000000a812 */ /* 0x000fe200078ef813 */
[----:B------:R-:W-:-:S03]  /*27f0*/  DFMA R20, R20, R20, R20 ;  /* 0x000000141414722b */ /* 0x000fc60000000014 */
[----:B------:R-:W-:Y:S01]  /*2800*/  @!P2 LOP3.LUT R33, R0, 0x100000, RZ, 0xfc, !PT ;  /* 0x001000000021a812 */ /* 0x000fe200078efcff */
[----:B------:R-:W-:-:S04]  /*2810*/  IMAD.MOV.U32 R0, RZ, RZ, R30 ;  /* 0x000000ffff007224 */ /* 0x000fc800078e001e */
[----:B------:R-:W-:Y:S01]  /*2820*/  DFMA R22, R22, R20, R22 ;  /* 0x000000141616722b */ /* 0x000fe20000000016 */
[----:B------:R-:W-:-:S04]  /*2830*/  SEL R20, R2, 0x63400000, !P1 ;  /* 0x6340000002147807 */ /* 0x000fc80004800000 */
[----:B------:R-:W-:Y:S01]  /*2840*/  LOP3.LUT R21, R20, 0x800fffff, R19, 0xf8, !PT ;  /* 0x800fffff14157812 */ /* 0x000fe200078ef813 */
[----:B------:R-:W-:Y:S02]  /*2850*/  IMAD.MOV.U32 R20, RZ, RZ, R18 ;  /* 0x000000ffff147224 */ /* 0x000fe400078e0012 */
[----:B------:R-:W-:-:S04]  /*2860*/  DFMA R36, R22, -R14, 1 ;  /* 0x3ff000001624742b */ /* 0x000fc8000000080e */
[----:B------:R-:W-:-:S04]  /*2870*/  @!P2 DFMA R20, R20, 2, -R32 ;  /* 0x400000001414a82b */ /* 0x000fc80000000820 */
[----:B------:R-:W-:-:S06]  /*2880*/  DFMA R36, R22, R36, R22 ;  /* 0x000000241624722b */ /* 0x000fcc0000000016 */
[----:B------:R-:W-:Y:S02]  /*2890*/  @!P2 LOP3.LUT R0, R21, 0x7ff00000, RZ, 0xc0, !PT ;  /* 0x7ff000001500a812 */ /* 0x000fe400078ec0ff */
[----:B------:R-:W-:-:S08]  /*28a0*/  DMUL R32, R36, R20 ;  /* 0x0000001424207228 */ /* 0x000fd00000000000 */
[----:B------:R-:W-:-:S08]  /*28b0*/  DFMA R22, R32, -R14, R20 ;  /* 0x8000000e2016722b */ /* 0x000fd00000000014 */
[----:B------:R-:W-:Y:S01]  /*28c0*/  DFMA R22, R36, R22, R32 ;  /* 0x000000162416722b */ /* 0x000fe20000000020 */
[----:B------:R-:W-:Y:S01]  /*28d0*/  VIADD R32, R0, 0xffffffff ;  /* 0xffffffff00207836 */ /* 0x000fe20000000000 */
[----:B------:R-:W-:-:S04]  /*28e0*/  IADD3 R33, PT, PT, R31, -0x1, RZ ;  /* 0xffffffff1f217810 */ /* 0x000fc80007ffe0ff */
[----:B------:R-:W-:-:S04]  /*28f0*/  ISETP.GT.U32.AND P0, PT, R32, 0x7feffffe, PT ;  /* 0x7feffffe2000780c */ /* 0x000fc80003f04070 */
[----:B------:R-:W-:-:S13]  /*2900*/  ISETP.GT.U32.OR P0, PT, R33, 0x7feffffe, P0 ;  /* 0x7feffffe2100780c */ /* 0x000fda0000704470 */
[----:B------:R-:W-:Y:S05]  /*2910*/  @P0 BRA `(.L_x_69) ;  /* 0x0000000000740947 */ /* 0x000fea0003800000 */
[----:B------:R-:W-:-:S04]  /*2920*/  LOP3.LUT R0, R17, 0x7ff00000, RZ, 0xc0, !PT ;  /* 0x7ff0000011007812 */ /* 0x000fc800078ec0ff */
[CC--:B------:R-:W-:Y:S02]  /*2930*/  VIADDMNMX R18, R30.reuse, -R0.reuse, 0xb9600000, !PT ;  /* 0xb96000001e127446 */ /* 0x0c0fe40007800900 */
[----:B------:R-:W-:Y:S02]  /*2940*/  ISETP.GE.U32.AND P0, PT, R30, R0, PT ;  /* 0x000000001e00720c */ /* 0x000fe40003f06070 */
[----:B------:R-:W-:Y:S02]  /*2950*/  VIMNMX R18, PT, PT, R18, 0x46a00000, PT ;  /* 0x46a0000012127848 */ /* 0x000fe40003fe0100 */
[----:B------:R-:W-:-:S05]  /*2960*/  SEL R2, R2, 0x63400000, !P0 ;  /* 0x6340000002027807 */ /* 0x000fca0004000000 */
[----:B------:R-:W-:Y:S02]  /*2970*/  IMAD.IADD R2, R18, 0x1, -R2 ;  /* 0x0000000112027824 */ /* 0x000fe400078e0a02 */
[----:B------:R-:W-:Y:S02]  /*2980*/  IMAD.MOV.U32 R18, RZ, RZ, RZ ;  /* 0x000000ffff127224 */ /* 0x000fe400078e00ff */
        /* <DEDUP_REMOVED lines=11> */
[----:B------:R-:W-:Y:S01]  /*2a40*/  IADD3 R2, PT, PT, -R2, -0x43300000, RZ ;  /* 0xbcd0000002027810 */ /* 0x000fe20007ffe1ff */
[----:B------:R-:W-:-:S06]  /*2a50*/  IMAD.MOV.U32 R14, RZ, RZ, RZ ;  /* 0x000000ffff0e7224 */ /* 0x000fcc00078e00ff */
[----:B------:R-:W-:Y:S02]  /*2a60*/  DFMA R14, R32, -R14, R22 ;  /* 0x8000000e200e722b */ /* 0x000fe40000000016 */
[----:B------:R-:W-:-:S08]  /*2a70*/  DMUL.RP R22, R22, R18 ;  /* 0x0000001216167228 */ /* 0x000fd00000008000 */
[----:B------:R-:W-:Y:S02]  /*2a80*/  FSETP.NEU.AND P0, PT, |R15|, R2, PT ;  /* 0x000000020f00720b */ /* 0x000fe40003f0d200 */
[----:B------:R-:W-:Y:S02]  /*2a90*/  LOP3.LUT R16, R23, R16, RZ, 0x3c, !PT ;  /* 0x0000001017107212 */ /* 0x000fe400078e3cff */
[----:B------:R-:W-:Y:S02]  /*2aa0*/  FSEL R0, R22, R32, !P0 ;  /* 0x0000002016007208 */ /* 0x000fe40004000000 */
[----:B------:R-:W-:-:S03]  /*2ab0*/  FSEL R16, R16, R33, !P0 ;  /* 0x0000002110107208 */ /* 0x000fc60004000000 */
[----:B------:R-:W-:Y:S02]  /*2ac0*/  IMAD.MOV.U32 R32, RZ, RZ, R0 ;  /* 0x000000ffff207224 */ /* 0x000fe400078e0000 */
[----:B------:R-:W-:Y:S01]  /*2ad0*/  IMAD.MOV.U32 R33, RZ, RZ, R16 ;  /* 0x000000ffff217224 */ /* 0x000fe200078e0010 */
[----:B------:R-:W-:Y:S06]  /*2ae0*/  BRA `(.L_x_70) ;  /* 0x0000000000607947 */ /* 0x000fec0003800000 */
.L_x_69:
        /* <DEDUP_REMOVED lines=12> */
[----:B------:R-:W-:Y:S01]  /*2bb0*/  @!P0 IMAD.MOV.U32 R32, RZ, RZ, RZ ;  /* 0x000000ffff208224 */ /* 0x000fe200078e00ff */
[----:B------:R-:W-:Y:S01]  /*2bc0*/  @!P0 MOV R33, R16 ;  /* 0x0000001000218202 */ /* 0x000fe20000000f00 */
[----:B------:R-:W-:Y:S02]  /*2bd0*/  @P0 IMAD.MOV.U32 R32, RZ, RZ, RZ ;  /* 0x000000ffff200224 */ /* 0x000fe400078e00ff */
[----:B------:R-:W-:Y:S01]  /*2be0*/  @P0 IMAD.MOV.U32 R33, RZ, RZ, R0 ;  /* 0x000000ffff210224 */ /* 0x000fe200078e0000 */
[----:B------:R-:W-:Y:S06]  /*2bf0*/  BRA `(.L_x_70) ;  /* 0x00000000001c7947 */ /* 0x000fec0003800000 */
.L_x_72:
[----:B------:R-:W-:Y:S01]  /*2c00*/  LOP3.LUT R0, R17, 0x80000, RZ, 0xfc, !PT ;  /* 0x0008000011007812 */ /* 0x000fe200078efcff */
[----:B------:R-:W-:-:S04]  /*2c10*/  IMAD.MOV.U32 R32, RZ, RZ, R16 ;  /* 0x000000ffff207224 */ /* 0x000fc800078e0010 */
[----:B------:R-:W-:Y:S01]  /*2c20*/  IMAD.MOV.U32 R33, RZ, RZ, R0 ;  /* 0x000000ffff217224 */ /* 0x000fe200078e0000 */
[----:B------:R-:W-:Y:S06]  /*2c30*/  BRA `(.L_x_70) ;  /* 0x00000000000c7947 */ /* 0x000fec0003800000 */
.L_x_71:
[----:B------:R-:W-:Y:S01]  /*2c40*/  LOP3.LUT R0, R19, 0x80000, RZ, 0xfc, !PT ;  /* 0x0008000013007812 */ /* 0x000fe200078efcff */
[----:B------:R-:W-:-:S04]  /*2c50*/  IMAD.MOV.U32 R32, RZ, RZ, R18 ;  /* 0x000000ffff207224 */ /* 0x000fc800078e0012 */
[----:B------:R-:W-:-:S07]  /*2c60*/  IMAD.MOV.U32 R33, RZ, RZ, R0 ;  /* 0x000000ffff217224 */ /* 0x000fce00078e0000 */
.L_x_70:
[----:B------:R-:W-:Y:S05]  /*2c70*/  BSYNC.RECONVERGENT B3 ;  /* 0x0000000000037941 */ /* 0x000fea0003800200 */
.L_x_68:
[----:B------:R-:W-:Y:S02]  /*2c80*/  IMAD.MOV.U32 R14, RZ, RZ, R3 ;  /* 0x000000ffff0e7224 */ /* 0x000fe400078e0003 */
[----:B------:R-:W-:Y:S02]  /*2c90*/  IMAD.MOV.U32 R15, RZ, RZ, 0x0 ;  /* 0x00000000ff0f7424 */ /* 0x000fe400078e00ff */
[----:B------:R-:W-:Y:S02]  /*2ca0*/  IMAD.MOV.U32 R0, RZ, RZ, R32 ;  /* 0x000000ffff007224 */ /* 0x000fe400078e0020 */
[----:B------:R-:W-:Y:S01]  /*2cb0*/  IMAD.MOV.U32 R2, RZ, RZ, R33 ;  /* 0x000000ffff027224 */ /* 0x000fe200078e0021 */
[----:B------:R-:W-:Y:S06]  /*2cc0*/  RET.REL.NODEC R14 `(ntt_inverse_fixed) ;  /* 0xffffffd00ecc7950 */ /* 0x000fec0003c3ffff */
        .weak           $__internal_3_$__cuda_sm20_rem_u64
        .type           $__internal_3_$__cuda_sm20_rem_u64,@function
        .size           $__internal_3_$__cuda_sm20_rem_u64,(.L_x_119 - $__internal_3_$__cuda_sm20_rem_u64)
$__internal_3_$__cuda_sm20_rem_u64:
[----:B------:R-:W0:Y:S08]  /*2cd0*/  I2F.U64.RP R10, UR4 ;  /* 0x00000004000a7d12 */ /* 0x000e300008309000 */
[----:B0-----:R-:W0:Y:S02]  /*2ce0*/  MUFU.RCP R10, R10 ;  /* 0x0000000a000a7308 */ /* 0x001e240000001000 */
[----:B0-----:R-:W-:-:S06]  /*2cf0*/  VIADD R2, R10, 0x1ffffffe ;  /* 0x1ffffffe0a027836 */ /* 0x001fcc0000000000 */
[----:B------:R-:W0:Y:S02]  /*2d00*/  F2I.U64.TRUNC R2, R2 ;  /* 0x0000000200027311 */ /* 0x000e24000020d800 */
[----:B0-----:R-:W-:-:S04]  /*2d10*/  IMAD.WIDE.U32 R6, R2, UR4, RZ ;  /* 0x0000000402067c25 */ /* 0x001fc8000f8e00ff */
[----:B------:R-:W-:Y:S01]  /*2d20*/  IMAD R7, R2, UR5, R7 ;  /* 0x0000000502077c24 */ /* 0x000fe2000f8e0207 */
[----:B------:R-:W-:-:S03]  /*2d30*/  IADD3 R11, P0, PT, RZ, -R6, RZ ;  /* 0x80000006ff0b7210 */ /* 0x000fc60007f1e0ff */
[----:B------:R-:W-:Y:S02]  /*2d40*/  IMAD R7, R3, UR4, R7 ;  /* 0x0000000403077c24 */ /* 0x000fe4000f8e0207 */
[----:B------:R-:W-:-:S03]  /*2d50*/  IMAD.HI.U32 R6, R2, R11, RZ ;  /* 0x0000000b02067227 */ /* 0x000fc600078e00ff */
[----:B------:R-:W-:Y:S01]  /*2d60*/  IADD3.X R13, PT, PT, RZ, ~R7, RZ, P0, !PT ;  /* 0x80000007ff0d7210 */ /* 0x000fe200007fe4ff */
[----:B------:R-:W-:-:S04]  /*2d70*/  IMAD.MOV.U32 R7, RZ, RZ, R2 ;  /* 0x000000ffff077224 */ /* 0x000fc800078e0002 */
[----:B------:R-:W-:-:S04]  /*2d80*/  IMAD.WIDE.U32 R6, P0, R2, R13, R6 ;  /* 0x0000000d02067225 */ /* 0x000fc80007800006 */
[C---:B------:R-:W-:Y:S02]  /*2d90*/  IMAD R15, R3.reuse, R13, RZ ;  /* 0x0000000d030f7224 */ /* 0x040fe400078e02ff */
[----:B------:R-:W-:-:S04]  /*2da0*/  IMAD.HI.U32 R6, P1, R3, R11, R6 ;  /* 0x0000000b03067227 */ /* 0x000fc80007820006 */
[----:B------:R-:W-:Y:S01]  /*2db0*/  IMAD.HI.U32 R13, R3, R13, RZ ;  /* 0x0000000d030d7227 */ /* 0x000fe200078e00ff */
[----:B------:R-:W-:-:S03]  /*2dc0*/  IADD3 R7, P2, PT, R15, R6, RZ ;  /* 0x000000060f077210 */ /* 0x000fc60007f5e0ff */
[----:B------:R-:W-:Y:S02]  /*2dd0*/  IMAD.X R6, R13, 0x1, R3, P0 ;  /* 0x000000010d067824 */ /* 0x000fe400000e0603 */
[----:B------:R-:W-:-:S03]  /*2de0*/  IMAD.WIDE.U32 R2, R7, UR4, RZ ;  /* 0x0000000407027c25 */ /* 0x000fc6000f8e00ff */
[----:B------:R-:W-:Y:S01]  /*2df0*/  IADD3.X R11, PT, PT, RZ, RZ, R6, P2, P1 ;  /* 0x000000ffff0b7210 */ /* 0x000fe200017e2406 */
[----:B------:R-:W-:Y:S01]  /*2e00*/  IMAD R6, R7, UR5, R3 ;  /* 0x0000000507067c24 */ /* 0x000fe2000f8e0203 */
[----:B------:R-:W-:-:S03]  /*2e10*/  IADD3 R3, P0, PT, RZ, -R2, RZ ;  /* 0x80000002ff037210 */ /* 0x000fc60007f1e0ff */
[----:B------:R-:W-:Y:S02]  /*2e20*/  IMAD R2, R11, UR4, R6 ;  /* 0x000000040b027c24 */ /* 0x000fe4000f8e0206 */
[----:B------:R-:W-:-:S04]  /*2e30*/  IMAD.HI.U32 R6, R7, R3, RZ ;  /* 0x0000000307067227 */ /* 0x000fc800078e00ff */
[----:B------:R-:W-:-:S04]  /*2e40*/  IMAD.X R2, RZ, RZ, ~R2, P0 ;  /* 0x000000ffff027224 */ /* 0x000fc800000e0e02 */
[----:B------:R-:W-:-:S04]  /*2e50*/  IMAD.WIDE.U32 R6, P0, R7, R2, R6 ;  /* 0x0000000207067225 */ /* 0x000fc80007800006 */
[C---:B------:R-:W-:Y:S02]  /*2e60*/  IMAD R10, R11.reuse, R2, RZ ;  /* 0x000000020b0a7224 */ /* 0x040fe400078e02ff */
[----:B------:R-:W-:-:S04]  /*2e70*/  IMAD.HI.U32 R7, P1, R11, R3, R6 ;  /* 0x000000030b077227 */ /* 0x000fc80007820006 */
[----:B------:R-:W-:Y:S01]  /*2e80*/  IMAD.HI.U32 R2, R11, R2, RZ ;  /* 0x000000020b027227 */ /* 0x000fe200078e00ff */
[----:B------:R-:W-:-:S03]  /*2e90*/  IADD3 R7, P2, PT, R10, R7, RZ ;  /* 0x000000070a077210 */ /* 0x000fc60007f5e0ff */
[----:B------:R-:W-:Y:S02]  /*2ea0*/  IMAD.X R11, R2, 0x1, R11, P0 ;  /* 0x00000001020b7824 */ /* 0x000fe400000e060b */
[----:B------:R-:W-:-:S03]  /*2eb0*/  IMAD.HI.U32 R2, R7, R9, RZ ;  /* 0x0000000907027227 */ /* 0x000fc600078e00ff */
[----:B------:R-:W-:Y:S01]  /*2ec0*/  IADD3.X R11, PT, PT, RZ, RZ, R11, P2, P1 ;  /* 0x000000ffff0b7210 */ /* 0x000fe200017e240b */
[----:B------:R-:W-:Y:S02]  /*2ed0*/  IMAD.MOV.U32 R3, RZ, RZ, RZ ;  /* 0x000000ffff037224 */ /* 0x000fe400078e00ff */
[----:B------:R-:W-:-:S04]  /*2ee0*/  IMAD.WIDE.U32 R2, R7, R8, R2 ;  /* 0x0000000807027225 */ /* 0x000fc800078e0002 */
[C---:B------:R-:W-:Y:S02]  /*2ef0*/  IMAD R7, R11.reuse, R8, RZ ;  /* 0x000000080b077224 */ /* 0x040fe400078e02ff */
[----:B------:R-:W-:-:S04]  /*2f00*/  IMAD.HI.U32 R2, P0, R11, R9, R2 ;  /* 0x000000090b027227 */ /* 0x000fc80007800002 */
[----:B------:R-:W-:Y:S01]  /*2f10*/  IMAD.HI.U32 R6, R11, R8, RZ ;  /* 0x000000080b067227 */ /* 0x000fe200078e00ff */
[----:B------:R-:W-:-:S03]  /*2f20*/  IADD3 R7, P1, PT, R7, R2, RZ ;  /* 0x0000000207077210 */ /* 0x000fc60007f3e0ff */
[----:B------:R-:W-:Y:S02]  /*2f30*/  IMAD.X R6, RZ, RZ, R6, P0 ;  /* 0x000000ffff067224 */ /* 0x000fe400000e0606 */
[----:B------:R-:W-:-:S04]  /*2f40*/  IMAD.WIDE.U32 R2, R7, UR4, RZ ;  /* 0x0000000407027c25 */ /* 0x000fc8000f8e00ff */
[----:B------:R-:W-:Y:S01]  /*2f50*/  IMAD.X R6, RZ, RZ, R6, P1 ;  /* 0x000000ffff067224 */ /* 0x000fe200008e0606 */
[----:B------:R-:W-:Y:S01]  /*2f60*/  IADD3 R9, P1, PT, -R2, R9, RZ ;  /* 0x0000000902097210 */ /* 0x000fe20007f3e1ff */
[----:B------:R-:W-:-:S03]  /*2f70*/  IMAD R7, R7, UR5, R3 ;  /* 0x0000000507077c24 */ /* 0x000fc6000f8e0203 */
[----:B------:R-:W-:Y:S01]  /*2f80*/  ISETP.GE.U32.AND P0, PT, R9, UR4, PT ;  /* 0x0000000409007c0c */ /* 0x000fe2000bf06070 */
[----:B------:R-:W-:-:S04]  /*2f90*/  IMAD R7, R6, UR4, R7 ;  /* 0x0000000406077c24 */ /* 0x000fc8000f8e0207 */
[----:B------:R-:W-:Y:S01]  /*2fa0*/  IMAD.X R8, R8, 0x1, ~R7, P1 ;  /* 0x0000000108087824 */ /* 0x000fe200008e0e07 */
[----:B------:R-:W-:-:S04]  /*2fb0*/  IADD3 R2, P1, PT, R9, -UR4, RZ ;  /* 0x8000000409027c10 */ /* 0x000fc8000ff3e0ff */
[C---:B------:R-:W-:Y:S02]  /*2fc0*/  ISETP.GE.U32.AND.EX P0, PT, R8.reuse, UR5, PT, P0 ;  /* 0x0000000508007c0c */ /* 0x040fe4000bf06100 */
[----:B------:R-:W-:Y:S02]  /*2fd0*/  IADD3.X R3, PT, PT, R8, ~UR5, RZ, P1, !PT ;  /* 0x8000000508037c10 */ /* 0x000fe40008ffe4ff */
[----:B------:R-:W-:Y:S02]  /*2fe0*/  SEL R2, R2, R9, P0 ;  /* 0x0000000902027207 */ /* 0x000fe40000000000 */
[----:B------:R-:W-:Y:S02]  /*2ff0*/  SEL R3, R3, R8, P0 ;  /* 0x0000000803037207 */ /* 0x000fe40000000000 */
[C---:B------:R-:W-:Y:S02]  /*3000*/  ISETP.GE.U32.AND P0, PT, R2.reuse, UR4, PT ;  /* 0x0000000402007c0c */ /* 0x040fe4000bf06070 */
[----:B------:R-:W-:-:S02]  /*3010*/  IADD3 R7, P2, PT, R2, -UR4, RZ ;  /* 0x8000000402077c10 */ /* 0x000fc4000ff5e0ff */
[C---:B------:R-:W-:Y:S02]  /*3020*/  ISETP.GE.U32.AND.EX P0, PT, R3.reuse, UR5, PT, P0 ;  /* 0x0000000503007c0c */ /* 0x040fe4000bf06100 */
[----:B------:R-:W-:Y:S02]  /*3030*/  IADD3.X R6, PT, PT, R3, ~UR5, RZ, P2, !PT ;  /* 0x8000000503067c10 */ /* 0x000fe400097fe4ff */
[----:B------:R-:W-:Y:S02]  /*3040*/  ISETP.NE.U32.AND P1, PT, RZ, UR4, PT ;  /* 0x00000004ff007c0c */ /* 0x000fe4000bf25070 */
[----:B------:R-:W-:Y:S01]  /*3050*/  SEL R7, R7, R2, P0 ;  /* 0x0000000207077207 */ /* 0x000fe20000000000 */
[----:B------:R-:W-:Y:S01]  /*3060*/  IMAD.MOV.U32 R2, RZ, RZ, R0 ;  /* 0x000000ffff027224 */ /* 0x000fe200078e0000 */
[----:B------:R-:W-:Y:S01]  /*3070*/  SEL R6, R6, R3, P0 ;  /* 0x0000000306067207 */ /* 0x000fe20000000000 */
[----:B------:R-:W-:Y:S01]  /*3080*/  IMAD.MOV.U32 R3, RZ, RZ, 0x0 ;  /* 0x00000000ff037424 */ /* 0x000fe200078e00ff */
[----:B------:R-:W-:-:S04]  /*3090*/  ISETP.NE.AND.EX P1, PT, RZ, UR5, PT, P1 ;  /* 0x00000005ff007c0c */ /* 0x000fc8000bf25310 */
[----:B------:R-:W-:Y:S02]  /*30a0*/  SEL R7, R7, 0xffffffff, P1 ;  /* 0xffffffff07077807 */ /* 0x000fe40000800000 */
[----:B------:R-:W-:Y:S01]  /*30b0*/  SEL R6, R6, 0xffffffff, P1 ;  /* 0xffffffff06067807 */ /* 0x000fe20000800000 */
[----:B------:R-:W-:Y:S06]  /*30c0*/  RET.REL.NODEC R2 `(ntt_inverse_fixed) ;  /* 0xffffffcc02cc7950 */ /* 0x000fec0003c3ffff */
.L_x_73:
        /* <DEDUP_REMOVED lines=11> */
.L_x_119:


//--------------------- .text.ntt_forward_fixed   --------------------------
	.section	.text.ntt_forward_fixed,"ax",@progbits
	.align	128
        .global         ntt_forward_fixed
        .type           ntt_forward_fixed,@function
        .size           ntt_forward_fixed,(.L_x_121 - ntt_forward_fixed)
        .other          ntt_forward_fixed,@"STO_CUDA_ENTRY STV_DEFAULT"
ntt_forward_fixed:
.text.ntt_forward_fixed:
        /* <DEDUP_REMOVED lines=59> */
.L_x_74:
[----:B------:R-:W0:Y:S01]  /*03b0*/  LDCU.64 UR8, c[0x0][0x388] ;  /* 0x00007100ff0877ac */ /* 0x000e220008000a00 */
[----:B------:R-:W-:Y:S01]  /*03c0*/  MOV R0, 0x400 ;  /* 0x0000040000007802 */ /* 0x000fe20000000f00 */
[----:B0-----:R-:W-:Y:S02]  /*03d0*/  IMAD.U32 R9, RZ, RZ, UR8 ;  /* 0x00000008ff097e24 */ /* 0x001fe4000f8e00ff */
[----:B------:R-:W-:-:S07]  /*03e0*/  IMAD.U32 R8, RZ, RZ, UR9 ;  /* 0x00000009ff087e24 */ /* 0x000fce000f8e00ff */
[----:B------:R-:W-:Y:S05]  /*03f0*/  CALL.REL.NOINC `($__internal_5_$__cuda_sm20_rem_u64) ;  /* 0x0000002800347944 */ /* 0x000fea0003c00000 */
[----:B------:R-:W-:Y:S02]  /*0400*/  IMAD.MOV.U32 R10, RZ, RZ, R7 ;  /* 0x000000ffff0a7224 */ /* 0x000fe400078e0007 */
[----:B------:R-:W-:-:S07]  /*0410*/  IMAD.MOV.U32 R11, RZ, RZ, R6 ;  /* 0x000000ffff0b7224 */ /* 0x000fce00078e0006 */
.L_x_75:
        /* <DEDUP_REMOVED lines=28> */
.L_x_87:
        /* <DEDUP_REMOVED lines=53> */
[----:B------:R-:W-:Y:S05]  /*0930*/  CALL.REL.NOINC `($__internal_4_$__cuda_sm20_div_rn_f64_full) ;  /* 0x0000001c00487944 */ /* 0x000fea0003c00000 */
[----:B------:R-:W-:Y:S02]  /*0940*/  IMAD.MOV.U32 R3, RZ, RZ, R2 ;  /* 0x000000ffff037224 */ /* 0x000fe400078e0002 */
[----:B------:R-:W-:-:S07]  /*0950*/  IMAD.MOV.U32 R2, RZ, RZ, R0 ;  /* 0x000000ffff027224 */ /* 0x000fce00078e0000 */
.L_x_80:
[----:B------:R-:W-:Y:S05]  /*0960*/  BSYNC.RECONVERGENT B1 ;  /* 0x0000000000017941 */ /* 0x000fea0003800200 */
.L_x_79:
        /* <DEDUP_REMOVED lines=28> */
.L_x_81:
        /* <DEDUP_REMOVED lines=8> */
.L_x_78:
[----:B------:R-:W-:Y:S05]  /*0bb0*/  BSYNC.RECONVERGENT B0 ;  /* 0x0000000000007941 */ /* 0x000fea0003800200 */
.L_x_77:
        /* <DEDUP_REMOVED lines=42> */
[----:B------:R-:W-:Y:S01]  /*0e60*/  IMAD.MOV.U32 R3, RZ, RZ, R2 ;  /* 0x000000ffff037224 */ /* 0x000fe200078e0002 */
[----:B------:R-:W-:-:S07]  /*0e70*/  MOV R2, R0 ;  /* 0x0000000000027202 */ /* 0x000fce0000000f00 */
.L_x_85:
[----:B------:R-:W-:Y:S05]  /*0e80*/  BSYNC.RECONVERGENT B1 ;  /* 0x0000000000017941 */ /* 0x000fea0003800200 */
.L_x_84:
        /* <DEDUP_REMOVED lines=28> */
.L_x_86:
        /* <DEDUP_REMOVED lines=8> */
.L_x_83:
[----:B------:R-:W-:Y:S05]  /*10d0*/  BSYNC.RECONVERGENT B0 ;  /* 0x0000000000007941 */ /* 0x000fea0003800200 */
.L_x_82:
[C---:B------:R-:W-:Y:S02]  /*10e0*/  ISETP.GT.U32.AND P0, PT, R6.reuse, 0x1, PT ;  /* 0x000000010600780c */ /* 0x040fe40003f04070 */
[--C-:B------:R-:W-:Y:S02]  /*10f0*/  SHF.R.U64 R6, R6, 0x1, R7.reuse ;  /* 0x0000000106067819 */ /* 0x100fe40000001207 */
[----:B------:R-:W-:Y:S02]  /*1100*/  ISETP.GT.U32.AND.EX P0, PT, R7, RZ, PT, P0 ;  /* 0x000000ff0700720c */ /* 0x000fe40003f04100 */
[----:B------:R-:W-:-:S11]  /*1110*/  SHF.R.U32.HI R7, RZ, 0x1, R7 ;  /* 0x00000001ff077819 */ /* 0x000fd60000011607 */
[----:B------:R-:W-:Y:S05]  /*1120*/  @P0 BRA `(.L_x_87) ;  /* 0xfffffff4002c0947 */ /* 0x000fea000383ffff */
.L_x_76:
        /* <DEDUP_REMOVED lines=25> */
.L_x_89:
[----:B------:R-:W-:-:S07]  /*12c0*/  MOV R0, 0x12e0 ;  /* 0x000012e000007802 */ /* 0x000fce0000000f00 */
[----:B------:R-:W-:Y:S05]  /*12d0*/  CALL.REL.NOINC `($__internal_5_$__cuda_sm20_rem_u64) ;  /* 0x00000018007c7944 */ /* 0x000fea0003c00000 */
.L_x_90:
[----:B------:R-:W-:Y:S05]  /*12e0*/  BSYNC.RECONVERGENT B0 ;  /* 0x0000000000007941 */ /* 0x000fea0003800200 */
.L_x_88:
        /* <DEDUP_REMOVED lines=12> */
.L_x_103:
        /* <DEDUP_REMOVED lines=53> */
[----:B0-----:R-:W-:Y:S05]  /*1700*/  CALL.REL.NOINC `($__internal_4_$__cuda_sm20_div_rn_f64_full) ;  /* 0x0000000c00d47944 */ /* 0x001fea0003c00000 */
[----:B------:R-:W-:Y:S02]  /*1710*/  IMAD.MOV.U32 R3, RZ, RZ, R2 ;  /* 0x000000ffff037224 */ /* 0x000fe400078e0002 */
[----:B------:R-:W-:-:S07]  /*1720*/  IMAD.MOV.U32 R2, RZ, RZ, R0 ;  /* 0x000000ffff027224 */ /* 0x000fce00078e0000 */
.L_x_96:
[----:B0-----:R-:W-:Y:S05]  /*1730*/  BSYNC.RECONVERGENT B2 ;  /* 0x0000000000027941 */ /* 0x001fea0003800200 */
.L_x_95:
        /* <DEDUP_REMOVED lines=28> */
.L_x_97:
        /* <DEDUP_REMOVED lines=8> */
.L_x_94:
[----:B0-----:R-:W-:Y:S05]  /*1980*/  BSYNC.RECONVERGENT B1 ;  /* 0x0000000000017941 */ /* 0x001fea0003800200 */
.L_x_93:
        /* <DEDUP_REMOVED lines=41> */
[----:B------:R-:W-:Y:S05]  /*1c20*/  CALL.REL.NOINC `($__internal_4_$__cuda_sm20_div_rn_f64_full) ;  /* 0x00000008008c7944 */ /* 0x000fea0003c00000 */
[----:B------:R-:W-:Y:S02]  /*1c30*/  IMAD.MOV.U32 R3, RZ, RZ, R2 ;  /* 0x000000ffff037224 */ /* 0x000fe400078e0002 */
[----:B------:R-:W-:-:S07]  /*1c40*/  IMAD.MOV.U32 R2, RZ, RZ, R0 ;  /* 0x000000ffff027224 */ /* 0x000fce00078e0000 */
.L_x_101:
[----:B------:R-:W-:Y:S05]  /*1c50*/  BSYNC.RECONVERGENT B2 ;  /* 0x0000000000027941 */ /* 0x000fea0003800200 */
.L_x_100:
        /* <DEDUP_REMOVED lines=28> */
.L_x_102:
        /* <DEDUP_REMOVED lines=8> */
.L_x_99:
[----:B------:R-:W-:Y:S05]  /*1ea0*/  BSYNC.RECONVERGENT B1 ;  /* 0x0000000000017941 */ /* 0x000fea0003800200 */
.L_x_98:
[C---:B------:R-:W-:Y:S02]  /*1eb0*/  ISETP.GT.U32.AND P0, PT, R28.reuse, 0x1, PT ;  /* 0x000000011c00780c */ /* 0x040fe40003f04070 */
[--C-:B------:R-:W-:Y:S02]  /*1ec0*/  SHF.R.U64 R28, R28, 0x1, R29.reuse ;  /* 0x000000011c1c7819 */ /* 0x100fe4000000121d */
[----:B------:R-:W-:Y:S02]  /*1ed0*/  ISETP.GT.U32.AND.EX P0, PT, R29, RZ, PT, P0 ;  /* 0x000000ff1d00720c */ /* 0x000fe40003f04100 */
[----:B------:R-:W-:-:S11]  /*1ee0*/  SHF.R.U32.HI R29, RZ, 0x1, R29 ;  /* 0x00000001ff1d7819 */ /* 0x000fd6000001161d */
[----:B------:R-:W-:Y:S05]  /*1ef0*/  @P0 BRA `(.L_x_103) ;  /* 0xfffffff4002c0947 */ /* 0x000fea000383ffff */
.L_x_92:
[----:B0-----:R-:W-:Y:S05]  /*1f00*/  BSYNC.RECONVERGENT B0 ;  /* 0x0000000000007941 */ /* 0x001fea0003800200 */
.L_x_91:
        /* <DEDUP_REMOVED lines=55> */
[----:B-----5:R-:W-:Y:S05]  /*2280*/  CALL.REL.NOINC `($__internal_4_$__cuda_sm20_div_rn_f64_full) ;  /* 0x0000000000f47944 */ /* 0x020fea0003c00000 */
[----:B------:R-:W-:Y:S01]  /*2290*/  MOV R3, R2 ;  /* 0x0000000200037202 */ /* 0x000fe20000000f00 */
[----:B------:R-:W-:-:S07]  /*22a0*/  IMAD.MOV.U32 R2, RZ, RZ, R0 ;  /* 0x000000ffff027224 */ /* 0x000fce00078e0000 */
.L_x_107:
[----:B------:R-:W-:Y:S05]  /*22b0*/  BSYNC.RECONVERGENT B1 ;  /* 0x0000000000017941 */ /* 0x000fea0003800200 */
.L_x_106:
        /* <DEDUP_REMOVED lines=30> */
.L_x_109:
        /* <DEDUP_REMOVED lines=8> */
.L_x_108:
[----:B------:R-:W-:Y:S01]  /*2520*/  IMAD.MOV.U32 R19, RZ, RZ, R0 ;  /* 0x000000ffff137224 */ /* 0x000fe200078e0000 */
[----:B------:R-:W-:-:S07]  /*2530*/  MOV R21, R2 ;  /* 0x0000000200157202 */ /* 0x000fce0000000f00 */
.L_x_105:
[----:B------:R-:W-:Y:S05]  /*2540*/  BSYNC.RECONVERGENT B0 ;  /* 0x0000000000007941 */ /* 0x000fea0003800200 */
.L_x_104:
        /* <DEDUP_REMOVED lines=17> */
        .weak           $__internal_4_$__cuda_sm20_div_rn_f64_full
        .type           $__internal_4_$__cuda_sm20_div_rn_f64_full,@function
        .size           $__internal_4_$__cuda_sm20_div_rn_f64_full,($__internal_5_$__cuda_sm20_rem_u64 - $__internal_4_$__cuda_sm20_div_rn_f64_full)
$__internal_4_$__cuda_sm20_div_rn_f64_full:
        /* <DEDUP_REMOVED lines=73> */
.L_x_111:
        /* <DEDUP_REMOVED lines=17> */
.L_x_114:
[----:B------:R-:W-:Y:S01]  /*2c00*/  LOP3.LUT R0, R17, 0x80000, RZ, 0xfc, !PT ;  /* 0x0008000011007812 */ /* 0x000fe200078efcff */
[----:B------:R-:W-:-:S04]  /*2c10*/  IMAD.MOV.U32 R32, RZ, RZ, R16 ;  /* 0x000000ffff207224 */ /* 0x000fc800078e0010 */
[----:B------:R-:W-:Y:S01]  /*2c20*/  IMAD.MOV.U32 R33, RZ, RZ, R0 ;  /* 0x000000ffff217224 */ /* 0x000fe200078e0000 */
[----:B------:R-:W-:Y:S06]  /*2c30*/  BRA `(.L_x_112) ;  /* 0x00000000000c7947 */ /* 0x000fec0003800000 */
.L_x_113:
[----:B------:R-:W-:Y:S01]  /*2c40*/  LOP3.LUT R0, R19, 0x80000, RZ, 0xfc, !PT ;  /* 0x0008000013007812 */ /* 0x000fe200078efcff */
[----:B------:R-:W-:-:S04]  /*2c50*/  IMAD.MOV.U32 R32, RZ, RZ, R18 ;  /* 0x000000ffff207224 */ /* 0x000fc800078e0012 */
[----:B------:R-:W-:-:S07]  /*2c60*/  IMAD.MOV.U32 R33, RZ, RZ, R0 ;  /* 0x000000ffff217224 */ /* 0x000fce00078e0000 */
.L_x_112:
[----:B------:R-:W-:Y:S05]  /*2c70*/  BSYNC.RECONVERGENT B3 ;  /* 0x0000000000037941 */ /* 0x000fea0003800200 */
.L_x_110:
[----:B------:R-:W-:Y:S02]  /*2c80*/  IMAD.MOV.U32 R14, RZ, RZ, R3 ;  /* 0x000000ffff0e7224 */ /* 0x000fe400078e0003 */
[----:B------:R-:W-:Y:S02]  /*2c90*/  IMAD.MOV.U32 R15, RZ, RZ, 0x0 ;  /* 0x00000000ff0f7424 */ /* 0x000fe400078e00ff */
[----:B------:R-:W-:Y:S02]  /*2ca0*/  IMAD.MOV.U32 R0, RZ, RZ, R32 ;  /* 0x000000ffff007224 */ /* 0x000fe400078e0020 */
[----:B------:R-:W-:Y:S01]  /*2cb0*/  IMAD.MOV.U32 R2, RZ, RZ, R33 ;  /* 0x000000ffff027224 */ /* 0x000fe200078e0021 */
[----:B------:R-:W-:Y:S06]  /*2cc0*/  RET.REL.NODEC R14 `(ntt_forward_fixed) ;  /* 0xffffffd00ecc7950 */ /* 0x000fec0003c3ffff */
        .weak           $__internal_5_$__cuda_sm20_rem_u64
        .type           $__internal_5_$__cuda_sm20_rem_u64,@function
        .size           $__internal_5_$__cuda_sm20_rem_u64,(.L_x_121 - $__internal_5_$__cuda_sm20_rem_u64)
$__internal_5_$__cuda_sm20_rem_u64:
        /* <DEDUP_REMOVED lines=63> */
[----:B------:R-:W-:Y:S06]  /*30c0*/  RET.REL.NODEC R2 `(ntt_forward_fixed) ;  /* 0xffffffcc02cc7950 */ /* 0x000fec0003c3ffff */
.L_x_115:
        /* <DEDUP_REMOVED lines=11> */
.L_x_121:


//--------------------- .nv.shared.reserved.0     --------------------------
	.section	.nv.shared.reserved.0,"aw",@nobits
	.weak		__nv_reservedSMEM_offset_0_alias
	.size		__nv_reservedSMEM_offset_0_alias, 0, 64
	.other		__nv_reservedSMEM_offset_0_alias,@"STO_CUDA_RESERVED_SHARED STV_DEFAULT"
__nv_reservedSMEM_offset_0_alias:
	.zero		0
	.zero		64


//--------------------- .nv.constant0.ntt_pointwise_multiply --------------------------
	.section	.nv.constant0.ntt_pointwise_multiply,"a",@progbits
	.sectionflags	@""
	.align	4
.nv.constant0.ntt_pointwise_multiply:
	.zero		936


//--------------------- .nv.constant0.ntt_scalar_multiply --------------------------
	.section	.nv.constant0.ntt_scalar_multiply,"a",@progbits
	.sectionflags	@""
	.align	4
.nv.constant0.ntt_scalar_multiply:
	.zero		928


//--------------------- .nv.constant0.bit_reverse_permutation --------------------------
	.section	.nv.constant0.bit_reverse_permutation,"a",@progbits
	.sectionflags	@""
	.align	4
.nv.constant0.bit_reverse_permutation:
	.zero		912


//--------------------- .nv.constant0.ntt_inverse_fixed --------------------------
	.section	.nv.constant0.ntt_inverse_fixed,"a",@progbits
	.sectionflags	@""
	.align	4
.nv.constant0.ntt_inverse_fixed:
	.zero		932


//--------------------- .nv.constant0.ntt_forward_fixed --------------------------
	.section	.nv.constant0.ntt_forward_fixed,"a",@progbits
	.sectionflags	@""
	.align	4
.nv.constant0.ntt_forward_fixed:
	.zero		932


//--------------------- SYMBOLS --------------------------

	.type		.nv.reservedSmem.offset0,@object
	.size		.nv.reservedSmem.offset0,0x4
